// auto-generated by cutlass_sweep.gemm — config: {"arch": "sm_100", "cluster_m": 2, "cluster_n": 1, "dtype": "int8", "dtype_b": "int8", "layout": "nt", "stages": 0, "tile_k": 256, "tile_m": 64, "tile_n": 224}
#include "cutlass/cutlass.h"
#include "cutlass/gemm/collective/collective_builder.hpp"
#include "cutlass/gemm/device/gemm_universal_adapter.h"
#include "cutlass/gemm/kernel/gemm_universal.hpp"
#include "cutlass/epilogue/collective/collective_builder.hpp"

using ElemA = int8_t;
using ElemB = int8_t;
using ElemCD = int8_t;
using Acc  = int32_t;
using TileShape    = cute::Shape<cute::_64, cute::_224, cute::_256>;
using ClusterShape = cute::Shape<cute::_2, cute::_1, cute::_1>;

using CollectiveEpilogue = typename cutlass::epilogue::collective::CollectiveBuilder<
    cutlass::arch::Sm100, cutlass::arch::OpClassTensorOp,
    TileShape, ClusterShape,
    cutlass::epilogue::collective::EpilogueTileAuto,
    Acc, Acc,
    ElemCD, cutlass::layout::RowMajor, 128 / cutlass::sizeof_bits<ElemCD>::value,
    ElemCD, cutlass::layout::RowMajor, 128 / cutlass::sizeof_bits<ElemCD>::value,
    cutlass::epilogue::collective::EpilogueScheduleAuto
  >::CollectiveOp;

using CollectiveMainloop = typename cutlass::gemm::collective::CollectiveBuilder<
    cutlass::arch::Sm100, cutlass::arch::OpClassTensorOp,
    ElemA, cutlass::layout::RowMajor, 128 / cutlass::sizeof_bits<ElemA>::value,
    ElemB, cutlass::layout::ColumnMajor, 128 / cutlass::sizeof_bits<ElemB>::value,
    Acc,
    TileShape, ClusterShape,
    cutlass::gemm::collective::StageCountAutoCarveout<static_cast<int>(sizeof(typename CollectiveEpilogue::SharedStorage))>,
    cutlass::gemm::collective::KernelScheduleAuto
  >::CollectiveOp;

using GemmKernel = cutlass::gemm::kernel::GemmUniversal<
    cute::Shape<int,int,int,int>,
    CollectiveMainloop,
    CollectiveEpilogue
>;
using Gemm = cutlass::gemm::device::GemmUniversalAdapter<GemmKernel>;

// Force the device kernel symbol into the cubin without needing a host main.
auto* _anchor = &cutlass::device_kernel<GemmKernel>;


// ===== COMPILED SASS (sm_100a) =====

	.target	sm_100a

	.elftype	@"ET_EXEC"


//--------------------- .note.nv.tkinfo           --------------------------
	.section	.note.nv.tkinfo,"",@"SHT_NOTE"
	.sectionflags	@"SHF_NOTE_NV_TKINFO"
	.tkinfo
        /*0018*/ 	.word	0x00000002
        /*0030*/ 	.string	""
        /*0030*/ 	.string	"ptxas"
        /*0030*/ 	.string	"Cuda compilation tools, release 13.0, V13.0.88"
        /*0030*/ 	.string	"Build cuda_13.0.r13.0/compiler.36424714_0"
        /*0030*/ 	.string	"-arch sm_100a -m 64 "



//--------------------- .note.nv.cuinfo           --------------------------
	.section	.note.nv.cuinfo,"",@"SHT_NOTE"
	.sectionflags	@"SHF_NOTE_NV_CUINFO"
        /*0018*/ 	.short	0x0002
        /*001a*/ 	.short	0x0064
        /*001c*/ 	.short	0x0082
	.zero		2


//--------------------- .nv.info                  --------------------------
	.section	.nv.info,"",@"SHT_CUDA_INFO"
	.align	4


	//----- nvinfo : EIATTR_REGCOUNT
	.align		4
        /*0000*/ 	.byte	0x04, 0x2f
        /*0002*/ 	.short	(.L_19 - .L_18)
	.align		4
.L_18:
        /*0004*/ 	.word	index@(_ZN7cutlass13device_kernelINS_4gemm6kernel13GemmUniversalIN4cute5tupleIJiiiiEEENS1_10collective13CollectiveMmaINS1_35MainloopSm100TmaUmmaWarpSpecializedILi2ELi2ELi4ENS5_IJNS4_1CILi2EEENSA_ILi1EEESC_EEEEENS5_IJNSA_ILi64EEENSA_ILi224EEENSA_ILi256EEEEEEaNS5_IJlSC_lEEEaSJ_NS4_8TiledMMAINS4_8MMA_AtomIJNS4_15SM100_MMA_S8_SSIaaiLi64ELi224ELNS4_4UMMA5MajorE0ELSO_0ELNSN_8SaturateE0EEEEEENS4_6LayoutINS5_IJSC_SC_SC_EEENS5_IJNSA_ILi0EEESU_SU_EEEEENS5_IJNS4_10UnderscoreESX_SX_EEEEENS4_13SM90_TMA_LOADENS4_14ComposedLayoutINS4_7SwizzleILi3ELi4ELi3EEENS4_18smem_ptr_flag_bitsILi8EEENSS_INS5_IJNSA_ILi8EEENSA_ILi128EEEEEENS5_IJS17_SC_EEEEEEEvNS4_8identityENS4_23SM90_TMA_LOAD_MULTICASTES1B_vS1C_EENS_8epilogue10collective18CollectiveEpilogueINS1F_23Sm100TmaWarpSpecializedILi1ELi1ELi112ELb0ELb0EEEJSI_NS5_IJNSS_ISF_SC_EENSS_ISG_SC_EEEEEaSJ_aSJ_NS1F_6fusion15FusionCallbacksIS1J_NS1N_17LinearCombinationIaiaiLNS_15FloatRoundStyleE2EEESI_S1M_JEEENS4_5SM1004TMEM4LOAD26SM100_TMEM_LOAD_16dp32b16xES10_NS11_INS12_ILi1ELi4ELi3EEES15_NSS_INS5_IJS16_NSA_ILi32EEEEEENS5_IJS1Y_SC_EEEEEEENS4_39AutoVectorizingCopyWithAssumedAlignmentILi128EEENS4_14SM90_TMA_STOREES22_S24_S24_EEEvvEEEEvNT_6ParamsE)
        /*0008*/ 	.word	0x000000fe


	//----- nvinfo : EIATTR_FRAME_SIZE
	.align		4
.L_19:
        /*000c*/ 	.byte	0x04, 0x11
        /*000e*/ 	.short	(.L_21 - .L_20)
	.align		4
.L_20:
        /*0010*/ 	.word	index@($__internal_2_$__cuda_sm10x_tcgen05_guardrail_trap_unallocated_columns_being_dealloced)
        /*0014*/ 	.word	0x00000000


	//----- nvinfo : EIATTR_FRAME_SIZE
	.align		4
.L_21:
        /*0018*/ 	.byte	0x04, 0x11
        /*001a*/ 	.short	(.L_23 - .L_22)
	.align		4
.L_22:
        /*001c*/ 	.word	index@($__internal_1_$__cuda_sm10x_tcgen05_guardrail_trap_phase_invalid_during_alloc)
        /*0020*/ 	.word	0x00000000


	//----- nvinfo : EIATTR_FRAME_SIZE
	.align		4
.L_23:
        /*0024*/ 	.byte	0x04, 0x11
        /*0026*/ 	.short	(.L_25 - .L_24)
	.align		4
.L_24:
        /*0028*/ 	.word	index@($__internal_0_$__cuda_sm10x_tcgen05_guardrail_trap_col_being_dealloced_not_returned_by_alloc)
        /*002c*/ 	.word	0x00000000


	//----- nvinfo : EIATTR_FRAME_SIZE
	.align		4
.L_25:
        /*0030*/ 	.byte	0x04, 0x11
        /*0032*/ 	.short	(.L_27 - .L_26)
	.align		4
.L_26:
        /*0034*/ 	.word	index@(_ZN7cutlass13device_kernelINS_4gemm6kernel13GemmUniversalIN4cute5tupleIJiiiiEEENS1_10collective13CollectiveMmaINS1_35MainloopSm100TmaUmmaWarpSpecializedILi2ELi2ELi4ENS5_IJNS4_1CILi2EEENSA_ILi1EEESC_EEEEENS5_IJNSA_ILi64EEENSA_ILi224EEENSA_ILi256EEEEEEaNS5_IJlSC_lEEEaSJ_NS4_8TiledMMAINS4_8MMA_AtomIJNS4_15SM100_MMA_S8_SSIaaiLi64ELi224ELNS4_4UMMA5MajorE0ELSO_0ELNSN_8SaturateE0EEEEEENS4_6LayoutINS5_IJSC_SC_SC_EEENS5_IJNSA_ILi0EEESU_SU_EEEEENS5_IJNS4_10UnderscoreESX_SX_EEEEENS4_13SM90_TMA_LOADENS4_14ComposedLayoutINS4_7SwizzleILi3ELi4ELi3EEENS4_18smem_ptr_flag_bitsILi8EEENSS_INS5_IJNSA_ILi8EEENSA_ILi128EEEEEENS5_IJS17_SC_EEEEEEEvNS4_8identityENS4_23SM90_TMA_LOAD_MULTICASTES1B_vS1C_EENS_8epilogue10collective18CollectiveEpilogueINS1F_23Sm100TmaWarpSpecializedILi1ELi1ELi112ELb0ELb0EEEJSI_NS5_IJNSS_ISF_SC_EENSS_ISG_SC_EEEEEaSJ_aSJ_NS1F_6fusion15FusionCallbacksIS1J_NS1N_17LinearCombinationIaiaiLNS_15FloatRoundStyleE2EEESI_S1M_JEEENS4_5SM1004TMEM4LOAD26SM100_TMEM_LOAD_16dp32b16xES10_NS11_INS12_ILi1ELi4ELi3EEES15_NSS_INS5_IJS16_NSA_ILi32EEEEEENS5_IJS1Y_SC_EEEEEEENS4_39AutoVectorizingCopyWithAssumedAlignmentILi128EEENS4_14SM90_TMA_STOREES22_S24_S24_EEEvvEEEEvNT_6ParamsE)
        /*0038*/ 	.word	0x00000000


	//----- nvinfo : EIATTR_MIN_STACK_SIZE
	.align		4
.L_27:
        /*003c*/ 	.byte	0x04, 0x12
        /*003e*/ 	.short	(.L_29 - .L_28)
	.align		4
.L_28:
        /*0040*/ 	.word	index@(_ZN7cutlass13device_kernelINS_4gemm6kernel13GemmUniversalIN4cute5tupleIJiiiiEEENS1_10collective13CollectiveMmaINS1_35MainloopSm100TmaUmmaWarpSpecializedILi2ELi2ELi4ENS5_IJNS4_1CILi2EEENSA_ILi1EEESC_EEEEENS5_IJNSA_ILi64EEENSA_ILi224EEENSA_ILi256EEEEEEaNS5_IJlSC_lEEEaSJ_NS4_8TiledMMAINS4_8MMA_AtomIJNS4_15SM100_MMA_S8_SSIaaiLi64ELi224ELNS4_4UMMA5MajorE0ELSO_0ELNSN_8SaturateE0EEEEEENS4_6LayoutINS5_IJSC_SC_SC_EEENS5_IJNSA_ILi0EEESU_SU_EEEEENS5_IJNS4_10UnderscoreESX_SX_EEEEENS4_13SM90_TMA_LOADENS4_14ComposedLayoutINS4_7SwizzleILi3ELi4ELi3EEENS4_18smem_ptr_flag_bitsILi8EEENSS_INS5_IJNSA_ILi8EEENSA_ILi128EEEEEENS5_IJS17_SC_EEEEEEEvNS4_8identityENS4_23SM90_TMA_LOAD_MULTICASTES1B_vS1C_EENS_8epilogue10collective18CollectiveEpilogueINS1F_23Sm100TmaWarpSpecializedILi1ELi1ELi112ELb0ELb0EEEJSI_NS5_IJNSS_ISF_SC_EENSS_ISG_SC_EEEEEaSJ_aSJ_NS1F_6fusion15FusionCallbacksIS1J_NS1N_17LinearCombinationIaiaiLNS_15FloatRoundStyleE2EEESI_S1M_JEEENS4_5SM1004TMEM4LOAD26SM100_TMEM_LOAD_16dp32b16xES10_NS11_INS12_ILi1ELi4ELi3EEES15_NSS_INS5_IJS16_NSA_ILi32EEEEEENS5_IJS1Y_SC_EEEEEEENS4_39AutoVectorizingCopyWithAssumedAlignmentILi128EEENS4_14SM90_TMA_STOREES22_S24_S24_EEEvvEEEEvNT_6ParamsE)
        /*0044*/ 	.word	0x00000000
.L_29:


//--------------------- .nv.compat                --------------------------
	.section	.nv.compat,"",@"SHT_CUDA_COMPAT_INFO"
	.align	4
        /*0000*/ 	.byte	0x02, 0x09, 0x01, 0x00, 0x02, 0x02, 0x03, 0x00, 0x02, 0x05, 0x06, 0x00, 0x03, 0x07, 0x01, 0x01
        /*0010*/ 	.byte	0x02, 0x03, 0x01, 0x00, 0x02, 0x06, 0x01, 0x00, 0x04, 0x0b, 0x08, 0x00, 0x01, 0x00, 0x00, 0x00
        /*0020*/ 	.byte	0x00, 0x00, 0x00, 0x00


//--------------------- .nv.info._ZN7cutlass13device_kernelINS_4gemm6kernel13GemmUniversalIN4cute5tupleIJiiiiEEENS1_10collective13CollectiveMmaINS1_35MainloopSm100TmaUmmaWarpSpecializedILi2ELi2ELi4ENS5_IJNS4_1CILi2EEENSA_ILi1EEESC_EEEEENS5_IJNSA_ILi64EEENSA_ILi224EEENSA_ILi256EEEEEEaNS5_IJlSC_lEEEaSJ_NS4_8TiledMMAINS4_8MMA_AtomIJNS4_15SM100_MMA_S8_SSIaaiLi64ELi224ELNS4_4UMMA5MajorE0ELSO_0ELNSN_8SaturateE0EEEEEENS4_6LayoutINS5_IJSC_SC_SC_EEENS5_IJNSA_ILi0EEESU_SU_EEEEENS5_IJNS4_10UnderscoreESX_SX_EEEEENS4_13SM90_TMA_LOADENS4_14ComposedLayoutINS4_7SwizzleILi3ELi4ELi3EEENS4_18smem_ptr_flag_bitsILi8EEENSS_INS5_IJNSA_ILi8EEENSA_ILi128EEEEEENS5_IJS17_SC_EEEEEEEvNS4_8identityENS4_23SM90_TMA_LOAD_MULTICASTES1B_vS1C_EENS_8epilogue10collective18CollectiveEpilogueINS1F_23Sm100TmaWarpSpecializedILi1ELi1ELi112ELb0ELb0EEEJSI_NS5_IJNSS_ISF_SC_EENSS_ISG_SC_EEEEEaSJ_aSJ_NS1F_6fusion15FusionCallbacksIS1J_NS1N_17LinearCombinationIaiaiLNS_15FloatRoundStyleE2EEESI_S1M_JEEENS4_5SM1004TMEM4LOAD26SM100_TMEM_LOAD_16dp32b16xES10_NS11_INS12_ILi1ELi4ELi3EEES15_NSS_INS5_IJS16_NSA_ILi32EEEEEENS5_IJS1Y_SC_EEEEEEENS4_39AutoVectorizingCopyWithAssumedAlignmentILi128EEENS4_14SM90_TMA_STOREES22_S24_S24_EEEvvEEEEvNT_6ParamsE --------------------------
	.section	.nv.info._ZN7cutlass13device_kernelINS_4gemm6kernel13GemmUniversalIN4cute5tupleIJiiiiEEENS1_10collective13CollectiveMmaINS1_35MainloopSm100TmaUmmaWarpSpecializedILi2ELi2ELi4ENS5_IJNS4_1CILi2EEENSA_ILi1EEESC_EEEEENS5_IJNSA_ILi64EEENSA_ILi224EEENSA_ILi256EEEEEEaNS5_IJlSC_lEEEaSJ_NS4_8TiledMMAINS4_8MMA_AtomIJNS4_15SM100_MMA_S8_SSIaaiLi64ELi224ELNS4_4UMMA5MajorE0ELSO_0ELNSN_8SaturateE0EEEEEENS4_6LayoutINS5_IJSC_SC_SC_EEENS5_IJNSA_ILi0EEESU_SU_EEEEENS5_IJNS4_10UnderscoreESX_SX_EEEEENS4_13SM90_TMA_LOADENS4_14ComposedLayoutINS4_7SwizzleILi3ELi4ELi3EEENS4_18smem_ptr_flag_bitsILi8EEENSS_INS5_IJNSA_ILi8EEENSA_ILi128EEEEEENS5_IJS17_SC_EEEEEEEvNS4_8identityENS4_23SM90_TMA_LOAD_MULTICASTES1B_vS1C_EENS_8epilogue10collective18CollectiveEpilogueINS1F_23Sm100TmaWarpSpecializedILi1ELi1ELi112ELb0ELb0EEEJSI_NS5_IJNSS_ISF_SC_EENSS_ISG_SC_EEEEEaSJ_aSJ_NS1F_6fusion15FusionCallbacksIS1J_NS1N_17LinearCombinationIaiaiLNS_15FloatRoundStyleE2EEESI_S1M_JEEENS4_5SM1004TMEM4LOAD26SM100_TMEM_LOAD_16dp32b16xES10_NS11_INS12_ILi1ELi4ELi3EEES15_NSS_INS5_IJS16_NSA_ILi32EEEEEENS5_IJS1Y_SC_EEEEEEENS4_39AutoVectorizingCopyWithAssumedAlignmentILi128EEENS4_14SM90_TMA_STOREES22_S24_S24_EEEvvEEEEvNT_6ParamsE,"",@"SHT_CUDA_INFO"
	.sectionflags	@""
	.align	4


	//----- nvinfo : EIATTR_CUDA_API_VERSION
	.align		4
        /*0000*/ 	.byte	0x04, 0x37
        /*0002*/ 	.short	(.L_31 - .L_30)
.L_30:
        /*0004*/ 	.word	0x00000082


	//----- nvinfo : EIATTR_KPARAM_INFO
	.align		4
.L_31:
        /*0008*/ 	.byte	0x04, 0x17
        /*000a*/ 	.short	(.L_33 - .L_32)
.L_32:
        /*000c*/ 	.word	0x00000000
        /*0010*/ 	.short	0x0000
        /*0012*/ 	.short	0x0000
        /*0014*/ 	.byte	0x00, 0xf0, 0x01, 0x20


	//----- nvinfo : EIATTR_AT_ENTRY_FRAGMENTS
	.align		4
.L_33:
        /*0018*/ 	.byte	0x04, 0x4f
        /*001a*/ 	.short	(.L_35 - .L_34)


	//   ....[0]....
.L_34:
        /*001c*/ 	.word	0x00000006


	//----- nvinfo : EIATTR_RESERVED_SMEM_USED
	.align		4
.L_35:
        /*0020*/ 	.byte	0x01, 0x41
	.zero		2


	//----- nvinfo : EIATTR_SPARSE_MMA_MASK
	.align		4
        /*0024*/ 	.byte	0x03, 0x50
        /*0026*/ 	.short	0x0000


	//----- nvinfo : EIATTR_TCGEN05_1CTA_USED
	.align		4
        /*0028*/ 	.byte	0x01, 0x51
	.zero		2


	//----- nvinfo : EIATTR_MAXREG_COUNT
	.align		4
        /*002c*/ 	.byte	0x03, 0x1b
        /*002e*/ 	.short	0x00ff


	//----- nvinfo : EIATTR_NUM_BARRIERS
	.align		4
        /*0030*/ 	.byte	0x02, 0x4c
        /*0032*/ 	.byte	0x07
	.zero		1


	//----- nvinfo : EIATTR_EXTERNS
	.align		4
        /*0034*/ 	.byte	0x04, 0x0f
        /*0036*/ 	.short	(.L_37 - .L_36)


	//   ....[0]....
	.align		4
.L_36:
        /*0038*/ 	.word	index@(__assertfail)


	//----- nvinfo : EIATTR_MERCURY_ISA_VERSION
	.align		4
.L_37:
        /*003c*/ 	.byte	0x03, 0x5f
        /*003e*/ 	.short	0x0101


	//----- nvinfo : EIATTR_INT_WARP_WIDE_INSTR_OFFSETS
	.align		4
        /*0040*/ 	.byte	0x04, 0x31
        /*0042*/ 	.short	(.L_39 - .L_38)


	//   ....[0]....
.L_38:
        /*0044*/ 	.word	0x00003de0


	//   ....[1]....
        /*0048*/ 	.word	0x00003e00


	//   ....[2]....
        /*004c*/ 	.word	0x00003e30


	//   ....[3]....
        /*0050*/ 	.word	0x00004a10


	//   ....[4]....
        /*0054*/ 	.word	0x00004a20


	//   ....[5]....
        /*0058*/ 	.word	0x00004c10


	//   ....[6]....
        /*005c*/ 	.word	0x00004c30


	//   ....[7]....
        /*0060*/ 	.word	0x00004c50


	//   ....[8]....
        /*0064*/ 	.word	0x00004c70


	//   ....[9]....
        /*0068*/ 	.word	0x00004d10


	//   ....[10]....
        /*006c*/ 	.word	0x00004d30


	//----- nvinfo : EIATTR_COOP_GROUP_MASK_REGIDS
	.align		4
.L_39:
        /*0070*/ 	.byte	0x04, 0x29
        /*0072*/ 	.short	(.L_41 - .L_40)


	//   ....[0]....
.L_40:
        /*0074*/ 	.word	0xffffffff


	//   ....[1]....
        /*0078*/ 	.word	0xffffffff


	//   ....[2]....
        /*007c*/ 	.word	0xffffffff


	//   ....[3]....
        /*0080*/ 	.word	0xffffffff


	//   ....[4]....
        /*0084*/ 	.word	0xffffffff


	//   ....[5]....
        /*0088*/ 	.word	0xffffffff


	//   ....[6]....
        /*008c*/ 	.word	0xffffffff


	//   ....[7]....
        /*0090*/ 	.word	0xffffffff


	//   ....[8]....
        /*0094*/ 	.word	0xffffffff


	//   ....[9]....
        /*0098*/ 	.word	0xffffffff


	//   ....[10]....
        /*009c*/ 	.word	0xffffffff


	//   ....[11]....
        /*00a0*/ 	.word	0xffffffff


	//   ....[12]....
        /*00a4*/ 	.word	0xffffffff


	//   ....[13]....
        /*00a8*/ 	.word	0xffffffff


	//----- nvinfo : EIATTR_COOP_GROUP_INSTR_OFFSETS
	.align		4
.L_41:
        /*00ac*/ 	.byte	0x04, 0x28
        /*00ae*/ 	.short	(.L_43 - .L_42)


	//   ....[0]....
.L_42:
        /*00b0*/ 	.word	0x00000080


	//   ....[1]....
        /*00b4*/ 	.word	0x000004e0


	//   ....[2]....
        /*00b8*/ 	.word	0x00000640


	//   ....[3]....
        /*00bc*/ 	.word	0x00000780


	//   ....[4]....
        /*00c0*/ 	.word	0x00000880


	//   ....[5]....
        /*00c4*/ 	.word	0x000009f0


	//   ....[6]....
        /*00c8*/ 	.word	0x00000b90


	//   ....[7]....
        /*00cc*/ 	.word	0x00000d40


	//   ....[8]....
        /*00d0*/ 	.word	0x000020a0


	//   ....[9]....
        /*00d4*/ 	.word	0x00002e20


	//   ....[10]....
        /*00d8*/ 	.word	0x00003030


	//   ....[11]....
        /*00dc*/ 	.word	0x00003060


	//   ....[12]....
        /*00e0*/ 	.word	0x00003cc0


	//   ....[13]....
        /*00e4*/ 	.word	0x00003ef0


	//----- nvinfo : EIATTR_VRC_CTA_INIT_COUNT
	.align		4
.L_43:
        /*00e8*/ 	.byte	0x02, 0x4a
        /*00ea*/ 	.byte	0x80
	.zero		1


	//----- nvinfo : EIATTR_SYSCALL_OFFSETS
	.align		4
        /*00ec*/ 	.byte	0x04, 0x46
        /*00ee*/ 	.short	(.L_45 - .L_44)


	//   ....[0]....
.L_44:
        /*00f0*/ 	.word	0x00005700


	//   ....[1]....
        /*00f4*/ 	.word	0x00005830


	//   ....[2]....
        /*00f8*/ 	.word	0x000061e0


	//   ....[3]....
        /*00fc*/ 	.word	0x00006360


	//   ....[4]....
        /*0100*/ 	.word	0x000064e0


	//   ....[5]....
        /*0104*/ 	.word	0x00006660


	//   ....[6]....
        /*0108*/ 	.word	0x000067e0


	//   ....[7]....
        /*010c*/ 	.word	0x00006960


	//   ....[8]....
        /*0110*/ 	.word	0x00006ae0


	//----- nvinfo : EIATTR_MBARRIER_INSTR_OFFSETS
	.align		4
.L_45:
        /*0114*/ 	.byte	0x04, 0x39
        /*0116*/ 	.short	(.L_47 - .L_46)


	//   ....[0]....
.L_46:
        /*0118*/ 	.word	0x000005f0
        /*011c*/ 	.word	0x000000ff
        /*0120*/ 	.word	0x00000000
        /*0124*/ 	.short	0x0100
        /*0126*/ 	.byte	0x04
	.zero		1


	//   ....[1]....
        /*0128*/ 	.word	0x00000600
        /*012c*/ 	.word	0x000000ff
        /*0130*/ 	.word	0x00000010
        /*0134*/ 	.short	0x0100
        /*0136*/ 	.byte	0x04
	.zero		1


	//   ....[2]....
        /*0138*/ 	.word	0x00000610
        /*013c*/ 	.word	0x000000ff
        /*0140*/ 	.word	0x00000008
        /*0144*/ 	.short	0x0100
        /*0146*/ 	.byte	0x04
	.zero		1


	//   ....[3]....
        /*0148*/ 	.word	0x00000620
        /*014c*/ 	.word	0x000000ff
        /*0150*/ 	.word	0x00000018
        /*0154*/ 	.short	0x0100
        /*0156*/ 	.byte	0x04
	.zero		1


	//   ....[4]....
        /*0158*/ 	.word	0x00000750
        /*015c*/ 	.word	0x000000ff
        /*0160*/ 	.word	0x00000020
        /*0164*/ 	.short	0x0100
        /*0166*/ 	.byte	0x04
	.zero		1


	//   ....[5]....
        /*0168*/ 	.word	0x00000760
        /*016c*/ 	.word	0x000000ff
        /*0170*/ 	.word	0x00000028
        /*0174*/ 	.short	0x0100
        /*0176*/ 	.byte	0x04
	.zero		1


	//   ....[6]....
        /*0178*/ 	.word	0x00000850
        /*017c*/ 	.word	0x000000ff
        /*0180*/ 	.word	0x00000030
        /*0184*/ 	.short	0x0100
        /*0186*/ 	.byte	0x06
	.zero		1


	//   ....[7]....
        /*0188*/ 	.word	0x00000860
        /*018c*/ 	.word	0x000000ff
        /*0190*/ 	.word	0x00000038
        /*0194*/ 	.short	0x0100
        /*0196*/ 	.byte	0x06
	.zero		1


	//   ....[8]....
        /*0198*/ 	.word	0x000009a0
        /*019c*/ 	.word	0x000000ff
        /*01a0*/ 	.word	0x00000040
        /*01a4*/ 	.short	0x0100
        /*01a6*/ 	.byte	0x06
	.zero		1


	//   ....[9]....
        /*01a8*/ 	.word	0x000009b0
        /*01ac*/ 	.word	0x000000ff
        /*01b0*/ 	.word	0x00000050
        /*01b4*/ 	.short	0x0100
        /*01b6*/ 	.byte	0x06
	.zero		1


	//   ....[10]....
        /*01b8*/ 	.word	0x000009c0
        /*01bc*/ 	.word	0x000000ff
        /*01c0*/ 	.word	0x00000048
        /*01c4*/ 	.short	0x0100
        /*01c6*/ 	.byte	0x06
	.zero		1


	//   ....[11]....
        /*01c8*/ 	.word	0x000009d0
        /*01cc*/ 	.word	0x000000ff
        /*01d0*/ 	.word	0x00000058
        /*01d4*/ 	.short	0x0100
        /*01d6*/ 	.byte	0x06
	.zero		1


	//   ....[12]....
        /*01d8*/ 	.word	0x00000b00
        /*01dc*/ 	.word	0x000000ff
        /*01e0*/ 	.word	0x00000060
        /*01e4*/ 	.short	0x0100
        /*01e6*/ 	.byte	0x04
	.zero		1


	//   ....[13]....
        /*01e8*/ 	.word	0x00000b10
        /*01ec*/ 	.word	0x000000ff
        /*01f0*/ 	.word	0x00000080
        /*01f4*/ 	.short	0x0100
        /*01f6*/ 	.byte	0x04
	.zero		1


	//   ....[14]....
        /*01f8*/ 	.word	0x00000b20
        /*01fc*/ 	.word	0x000000ff
        /*0200*/ 	.word	0x00000068
        /*0204*/ 	.short	0x0100
        /*0206*/ 	.byte	0x04
	.zero		1


	//   ....[15]....
        /*0208*/ 	.word	0x00000b30
        /*020c*/ 	.word	0x000000ff
        /*0210*/ 	.word	0x00000088
        /*0214*/ 	.short	0x0100
        /*0216*/ 	.byte	0x04
	.zero		1


	//   ....[16]....
        /*0218*/ 	.word	0x00000b40
        /*021c*/ 	.word	0x000000ff
        /*0220*/ 	.word	0x00000070
        /*0224*/ 	.short	0x0100
        /*0226*/ 	.byte	0x04
	.zero		1


	//   ....[17]....
        /*0228*/ 	.word	0x00000b50
        /*022c*/ 	.word	0x000000ff
        /*0230*/ 	.word	0x00000090
        /*0234*/ 	.short	0x0100
        /*0236*/ 	.byte	0x04
	.zero		1


	//   ....[18]....
        /*0238*/ 	.word	0x00000b60
        /*023c*/ 	.word	0x000000ff
        /*0240*/ 	.word	0x00000078
        /*0244*/ 	.short	0x0100
        /*0246*/ 	.byte	0x04
	.zero		1


	//   ....[19]....
        /*0248*/ 	.word	0x00000b70
        /*024c*/ 	.word	0x000000ff
        /*0250*/ 	.word	0x00000098
        /*0254*/ 	.short	0x0100
        /*0256*/ 	.byte	0x04
	.zero		1


	//   ....[20]....
        /*0258*/ 	.word	0x00000c60
        /*025c*/ 	.word	0x000000ff
        /*0260*/ 	.word	0x000000a0
        /*0264*/ 	.short	0x0100
        /*0266*/ 	.byte	0x04
	.zero		1


	//   ....[21]....
        /*0268*/ 	.word	0x00000c70
        /*026c*/ 	.word	0x000000ff
        /*0270*/ 	.word	0x000000b0
        /*0274*/ 	.short	0x0100
        /*0276*/ 	.byte	0x04
	.zero		1


	//   ....[22]....
        /*0278*/ 	.word	0x00000c80
        /*027c*/ 	.word	0x000000ff
        /*0280*/ 	.word	0x000000a8
        /*0284*/ 	.short	0x0100
        /*0286*/ 	.byte	0x04
	.zero		1


	//   ....[23]....
        /*0288*/ 	.word	0x00000c90
        /*028c*/ 	.word	0x000000ff
        /*0290*/ 	.word	0x000000b8
        /*0294*/ 	.short	0x0100
        /*0296*/ 	.byte	0x04
	.zero		1


	//   ....[24]....
        /*0298*/ 	.word	0x000017a0
        /*029c*/ 	.word	0x00000003
        /*02a0*/ 	.word	0x000000b0
        /*02a4*/ 	.short	0x010a
        /*02a6*/ 	.byte	0xff
	.zero		1


	//   ....[25]....
        /*02a8*/ 	.word	0x000017d0
        /*02ac*/ 	.word	0x00000003
        /*02b0*/ 	.word	0x000000a0
        /*02b4*/ 	.short	0x0101
        /*02b6*/ 	.byte	0xff
	.zero		1


	//   ....[26]....
        /*02b8*/ 	.word	0x000018a0
        /*02bc*/ 	.word	0x000000ff
        /*02c0*/ 	.word	0x00000010
        /*02c4*/ 	.short	0x010a
        /*02c6*/ 	.byte	0x05
	.zero		1


	//   ....[27]....
        /*02c8*/ 	.word	0x00001920
        /*02cc*/ 	.word	0x000000ff
        /*02d0*/ 	.word	0x00000010
        /*02d4*/ 	.short	0x010a
        /*02d6*/ 	.byte	0x21
	.zero		1


	//   ....[28]....
        /*02d8*/ 	.word	0x00001ab0
        /*02dc*/ 	.word	0x000000ff
        /*02e0*/ 	.word	0x00000010
        /*02e4*/ 	.short	0x010a
        /*02e6*/ 	.byte	0x05
	.zero		1


	//   ....[29]....
        /*02e8*/ 	.word	0x00001ca0
        /*02ec*/ 	.word	0x000000ff
        /*02f0*/ 	.word	0x00000038
        /*02f4*/ 	.short	0x0101
        /*02f6*/ 	.byte	0x0d
	.zero		1


	//   ....[30]....
        /*02f8*/ 	.word	0x00001cc0
        /*02fc*/ 	.word	0x000000ff
        /*0300*/ 	.word	0x00000010
        /*0304*/ 	.short	0x010a
        /*0306*/ 	.byte	0x05
	.zero		1


	//   ....[31]....
        /*0308*/ 	.word	0x00001d40
        /*030c*/ 	.word	0x000000ff
        /*0310*/ 	.word	0x00000010
        /*0314*/ 	.short	0x010a
        /*0316*/ 	.byte	0x21
	.zero		1


	//   ....[32]....
        /*0318*/ 	.word	0x00001ed0
        /*031c*/ 	.word	0x000000ff
        /*0320*/ 	.word	0x00000010
        /*0324*/ 	.short	0x010a
        /*0326*/ 	.byte	0x05
	.zero		1


	//   ....[33]....
        /*0328*/ 	.word	0x000020d0
        /*032c*/ 	.word	0x00000003
        /*0330*/ 	.word	0x00000040
        /*0334*/ 	.short	0x010a
        /*0336*/ 	.byte	0xff
	.zero		1


	//   ....[34]....
        /*0338*/ 	.word	0x00002220
        /*033c*/ 	.word	0x00000000
        /*0340*/ 	.word	0x00000000
        /*0344*/ 	.short	0x0101
        /*0346*/ 	.byte	0xff
	.zero		1


	//   ....[35]....
        /*0348*/ 	.word	0x000027c0
        /*034c*/ 	.word	0x000000ff
        /*0350*/ 	.word	0x00000000
        /*0354*/ 	.short	0x010a
        /*0356*/ 	.byte	0x04
	.zero		1


	//   ....[36]....
        /*0358*/ 	.word	0x00002860
        /*035c*/ 	.word	0x00000000
        /*0360*/ 	.word	0x00000000
        /*0364*/ 	.short	0x010a
        /*0366*/ 	.byte	0xff
	.zero		1


	//   ....[37]....
        /*0368*/ 	.word	0x00002980
        /*036c*/ 	.word	0x00000002
        /*0370*/ 	.word	0x000000a0
        /*0374*/ 	.short	0x010a
        /*0376*/ 	.byte	0xff
	.zero		1


	//   ....[38]....
        /*0378*/ 	.word	0x000029e0
        /*037c*/ 	.word	0x00000004
        /*0380*/ 	.word	0x00000000
        /*0384*/ 	.short	0x0101
        /*0386*/ 	.byte	0xff
	.zero		1


	//   ....[39]....
        /*0388*/ 	.word	0x00002a00
        /*038c*/ 	.word	0x000000ff
        /*0390*/ 	.word	0x00000050
        /*0394*/ 	.short	0x010a
        /*0396*/ 	.byte	0x04
	.zero		1


	//   ....[40]....
        /*0398*/ 	.word	0x00002b20
        /*039c*/ 	.word	0x00000002
        /*03a0*/ 	.word	0x00000040
        /*03a4*/ 	.short	0x010a
        /*03a6*/ 	.byte	0xff
	.zero		1


	//   ....[41]....
        /*03a8*/ 	.word	0x00002c30
        /*03ac*/ 	.word	0x00000002
        /*03b0*/ 	.word	0x00000000
        /*03b4*/ 	.short	0x0101
        /*03b6*/ 	.byte	0xff
	.zero		1


	//   ....[42]....
        /*03b8*/ 	.word	0x00002cc0
        /*03bc*/ 	.word	0x000000ff
        /*03c0*/ 	.word	0x00000050
        /*03c4*/ 	.short	0x0106
        /*03c6*/ 	.byte	0x04
	.zero		1


	//   ....[43]....
        /*03c8*/ 	.word	0x00002ce0
        /*03cc*/ 	.word	0x000000ff
        /*03d0*/ 	.word	0x00000050
        /*03d4*/ 	.short	0x010a
        /*03d6*/ 	.byte	0x04
	.zero		1


	//   ....[44]....
        /*03d8*/ 	.word	0x00002d70
        /*03dc*/ 	.word	0x000000ff
        /*03e0*/ 	.word	0x00000050
        /*03e4*/ 	.short	0x0106
        /*03e6*/ 	.byte	0x07
	.zero		1


	//   ....[45]....
        /*03e8*/ 	.word	0x00002db0
        /*03ec*/ 	.word	0x00000000
        /*03f0*/ 	.word	0x00000050
        /*03f4*/ 	.short	0x010a
        /*03f6*/ 	.byte	0xff
	.zero		1


	//   ....[46]....
        /*03f8*/ 	.word	0x00003380
        /*03fc*/ 	.word	0x00000000
        /*0400*/ 	.word	0x00000040
        /*0404*/ 	.short	0x010a
        /*0406*/ 	.byte	0xff
	.zero		1


	//   ....[47]....
        /*0408*/ 	.word	0x00003480
        /*040c*/ 	.word	0x00000003
        /*0410*/ 	.word	0x00000000
        /*0414*/ 	.short	0x0101
        /*0416*/ 	.byte	0xff
	.zero		1


	//   ....[48]....
        /*0418*/ 	.word	0x00003490
        /*041c*/ 	.word	0x000000ff
        /*0420*/ 	.word	0x00000000
        /*0424*/ 	.short	0x010a
        /*0426*/ 	.byte	0x05
	.zero		1


	//   ....[49]....
        /*0428*/ 	.word	0x00003510
        /*042c*/ 	.word	0x000000ff
        /*0430*/ 	.word	0x00000080
        /*0434*/ 	.short	0x010a
        /*0436*/ 	.byte	0x2f
	.zero		1


	//   ....[50]....
        /*0438*/ 	.word	0x000035e0
        /*043c*/ 	.word	0x000000ff
        /*0440*/ 	.word	0x00000000
        /*0444*/ 	.short	0x010a
        /*0446*/ 	.byte	0x07
	.zero		1


	//   ....[51]....
        /*0448*/ 	.word	0x00003720
        /*044c*/ 	.word	0x000000ff
        /*0450*/ 	.word	0x00000000
        /*0454*/ 	.short	0x010a
        /*0456*/ 	.byte	0x06
	.zero		1


	//   ....[52]....
        /*0458*/ 	.word	0x00003af0
        /*045c*/ 	.word	0x000000ff
        /*0460*/ 	.word	0x00000000
        /*0464*/ 	.short	0x010a
        /*0466*/ 	.byte	0x04
	.zero		1


	//   ....[53]....
        /*0468*/ 	.word	0x00003b80
        /*046c*/ 	.word	0x000000ff
        /*0470*/ 	.word	0x00000000
        /*0474*/ 	.short	0x010a
        /*0476*/ 	.byte	0x05
	.zero		1


	//   ....[54]....
        /*0478*/ 	.word	0x00003c10
        /*047c*/ 	.word	0x000000ff
        /*0480*/ 	.word	0x00000000
        /*0484*/ 	.short	0x010a
        /*0486*/ 	.byte	0x05
	.zero		1


	//   ....[55]....
        /*0488*/ 	.word	0x00003ca0
        /*048c*/ 	.word	0x000000ff
        /*0490*/ 	.word	0x00000000
        /*0494*/ 	.short	0x010a
        /*0496*/ 	.byte	0x04
	.zero		1


	//   ....[56]....
        /*0498*/ 	.word	0x00004190
        /*049c*/ 	.word	0x00000003
        /*04a0*/ 	.word	0x00000040
        /*04a4*/ 	.short	0x010a
        /*04a6*/ 	.byte	0xff
	.zero		1


	//   ....[57]....
        /*04a8*/ 	.word	0x00004300
        /*04ac*/ 	.word	0x00000000
        /*04b0*/ 	.word	0x00000000
        /*04b4*/ 	.short	0x0101
        /*04b6*/ 	.byte	0xff
	.zero		1


	//   ....[58]....
        /*04b8*/ 	.word	0x000047c0
        /*04bc*/ 	.word	0x000000ff
        /*04c0*/ 	.word	0x00000038
        /*04c4*/ 	.short	0x010a
        /*04c6*/ 	.byte	0x15
	.zero		1


	//   ....[59]....
        /*04c8*/ 	.word	0x00004950
        /*04cc*/ 	.word	0x000000ff
        /*04d0*/ 	.word	0x00000028
        /*04d4*/ 	.short	0x010a
        /*04d6*/ 	.byte	0x15
	.zero		1


	//   ....[60]....
        /*04d8*/ 	.word	0x00004d50
        /*04dc*/ 	.word	0x000000ff
        /*04e0*/ 	.word	0x00000020
        /*04e4*/ 	.short	0x010b
        /*04e6*/ 	.byte	0x15
	.zero		1


	//   ....[61]....
        /*04e8*/ 	.word	0x00004d60
        /*04ec*/ 	.word	0x000000ff
        /*04f0*/ 	.word	0x00000000
        /*04f4*/ 	.short	0x0101
        /*04f6*/ 	.byte	0x2f
	.zero		1


	//   ....[62]....
        /*04f8*/ 	.word	0x00004da0
        /*04fc*/ 	.word	0x00000000
        /*0500*/ 	.word	0x00000028
        /*0504*/ 	.short	0x010a
        /*0506*/ 	.byte	0xff
	.zero		1


	//   ....[63]....
        /*0508*/ 	.word	0x00004fb0
        /*050c*/ 	.word	0x000000ff
        /*0510*/ 	.word	0x00000040
        /*0514*/ 	.short	0x010a
        /*0516*/ 	.byte	0x04
	.zero		1


	//   ....[64]....
        /*0518*/ 	.word	0x00005080
        /*051c*/ 	.word	0x000000ff
        /*0520*/ 	.word	0x00000000
        /*0524*/ 	.short	0x0101
        /*0526*/ 	.byte	0x05
	.zero		1


	//   ....[65]....
        /*0528*/ 	.word	0x00005c30
        /*052c*/ 	.word	0x000000ff
        /*0530*/ 	.word	0x00000020
        /*0534*/ 	.short	0x010a
        /*0536*/ 	.byte	0x2c
	.zero		1


	//   ....[66]....
        /*0538*/ 	.word	0x00005c40
        /*053c*/ 	.word	0x00000094
        /*0540*/ 	.word	0x00000060
        /*0544*/ 	.short	0x010a
        /*0546*/ 	.byte	0xff
	.zero		1


	//   ....[67]....
        /*0548*/ 	.word	0x00005ed0
        /*054c*/ 	.word	0x000000ff
        /*0550*/ 	.word	0x00000020
        /*0554*/ 	.short	0x010a
        /*0556*/ 	.byte	0x2c
	.zero		1


	//   ....[68]....
        /*0558*/ 	.word	0x00006000
        /*055c*/ 	.word	0x000000ff
        /*0560*/ 	.word	0x00000000
        /*0564*/ 	.short	0x0101
        /*0566*/ 	.byte	0x04
	.zero		1


	//   ....[69]....
        /*0568*/ 	.word	0x000060c0
        /*056c*/ 	.word	0x00000094
        /*0570*/ 	.word	0x00000060
        /*0574*/ 	.short	0x010a
        /*0576*/ 	.byte	0xff
	.zero		1


	//   ....[70]....
        /*0578*/ 	.word	0x00008220
        /*057c*/ 	.word	0x000000ff
        /*0580*/ 	.word	0x00000000
        /*0584*/ 	.short	0x0101
        /*0586*/ 	.byte	0x04
	.zero		1


	//   ....[71]....
        /*0588*/ 	.word	0x00008e70
        /*058c*/ 	.word	0x00000003
        /*0590*/ 	.word	0x000000b0
        /*0594*/ 	.short	0x010a
        /*0596*/ 	.byte	0xff
	.zero		1


	//   ....[72]....
        /*0598*/ 	.word	0x00008ed0
        /*059c*/ 	.word	0x00000000
        /*05a0*/ 	.word	0x00000010
        /*05a4*/ 	.short	0x010a
        /*05a6*/ 	.byte	0xff
	.zero		1


	//   ....[73]....
        /*05a8*/ 	.word	0x00008f30
        /*05ac*/ 	.word	0x00000000
        /*05b0*/ 	.word	0x00000010
        /*05b4*/ 	.short	0x010a
        /*05b6*/ 	.byte	0xff
	.zero		1


	//   ....[74]....
        /*05b8*/ 	.word	0x00008f80
        /*05bc*/ 	.word	0x00000003
        /*05c0*/ 	.word	0x00000040
        /*05c4*/ 	.short	0x010a
        /*05c6*/ 	.byte	0xff
	.zero		1


	//   ....[75]....
        /*05c8*/ 	.word	0x00008fe0
        /*05cc*/ 	.word	0x00000000
        /*05d0*/ 	.word	0x00000000
        /*05d4*/ 	.short	0x010a
        /*05d6*/ 	.byte	0xff
	.zero		1


	//   ....[76]....
        /*05d8*/ 	.word	0x00009030
        /*05dc*/ 	.word	0x00000002
        /*05e0*/ 	.word	0x000000a0
        /*05e4*/ 	.short	0x010a
        /*05e6*/ 	.byte	0xff
	.zero		1


	//   ....[77]....
        /*05e8*/ 	.word	0x00009090
        /*05ec*/ 	.word	0x00000002
        /*05f0*/ 	.word	0x00000050
        /*05f4*/ 	.short	0x010a
        /*05f6*/ 	.byte	0xff
	.zero		1


	//   ....[78]....
        /*05f8*/ 	.word	0x000090e0
        /*05fc*/ 	.word	0x00000002
        /*0600*/ 	.word	0x00000040
        /*0604*/ 	.short	0x010a
        /*0606*/ 	.byte	0xff
	.zero		1


	//   ....[79]....
        /*0608*/ 	.word	0x00009140
        /*060c*/ 	.word	0x00000000
        /*0610*/ 	.word	0x00000050
        /*0614*/ 	.short	0x010a
        /*0616*/ 	.byte	0xff
	.zero		1


	//   ....[80]....
        /*0618*/ 	.word	0x00009190
        /*061c*/ 	.word	0x00000000
        /*0620*/ 	.word	0x00000040
        /*0624*/ 	.short	0x010a
        /*0626*/ 	.byte	0xff
	.zero		1


	//   ....[81]....
        /*0628*/ 	.word	0x000091f0
        /*062c*/ 	.word	0x00000003
        /*0630*/ 	.word	0x00000080
        /*0634*/ 	.short	0x010a
        /*0636*/ 	.byte	0xff
	.zero		1


	//   ....[82]....
        /*0638*/ 	.word	0x00009250
        /*063c*/ 	.word	0x00000000
        /*0640*/ 	.word	0x00000000
        /*0644*/ 	.short	0x010a
        /*0646*/ 	.byte	0xff
	.zero		1


	//   ....[83]....
        /*0648*/ 	.word	0x000092b0
        /*064c*/ 	.word	0x00000000
        /*0650*/ 	.word	0x00000000
        /*0654*/ 	.short	0x010a
        /*0656*/ 	.byte	0xff
	.zero		1


	//   ....[84]....
        /*0658*/ 	.word	0x00009310
        /*065c*/ 	.word	0x00000000
        /*0660*/ 	.word	0x00000000
        /*0664*/ 	.short	0x010a
        /*0666*/ 	.byte	0xff
	.zero		1


	//   ....[85]....
        /*0668*/ 	.word	0x00009370
        /*066c*/ 	.word	0x00000000
        /*0670*/ 	.word	0x00000000
        /*0674*/ 	.short	0x010a
        /*0676*/ 	.byte	0xff
	.zero		1


	//   ....[86]....
        /*0678*/ 	.word	0x000093d0
        /*067c*/ 	.word	0x00000000
        /*0680*/ 	.word	0x00000000
        /*0684*/ 	.short	0x010a
        /*0686*/ 	.byte	0xff
	.zero		1


	//   ....[87]....
        /*0688*/ 	.word	0x00009420
        /*068c*/ 	.word	0x00000003
        /*0690*/ 	.word	0x00000040
        /*0694*/ 	.short	0x010a
        /*0696*/ 	.byte	0xff
	.zero		1


	//   ....[88]....
        /*0698*/ 	.word	0x00009480
        /*069c*/ 	.word	0x00000000
        /*06a0*/ 	.word	0x00000038
        /*06a4*/ 	.short	0x010a
        /*06a6*/ 	.byte	0xff
	.zero		1


	//   ....[89]....
        /*06a8*/ 	.word	0x000094e0
        /*06ac*/ 	.word	0x00000003
        /*06b0*/ 	.word	0x00000028
        /*06b4*/ 	.short	0x010a
        /*06b6*/ 	.byte	0xff
	.zero		1


	//   ....[90]....
        /*06b8*/ 	.word	0x00009540
        /*06bc*/ 	.word	0x00000000
        /*06c0*/ 	.word	0x00000040
        /*06c4*/ 	.short	0x010a
        /*06c6*/ 	.byte	0xff
	.zero		1


	//   ....[91]....
        /*06c8*/ 	.word	0x000095a0
        /*06cc*/ 	.word	0x00000000
        /*06d0*/ 	.word	0x00000020
        /*06d4*/ 	.short	0x010a
        /*06d6*/ 	.byte	0xff
	.zero		1


	//   ....[92]....
        /*06d8*/ 	.word	0x000095f0
        /*06dc*/ 	.word	0x00000094
        /*06e0*/ 	.word	0x00000060
        /*06e4*/ 	.short	0x010a
        /*06e6*/ 	.byte	0xff
	.zero		1


	//----- nvinfo : EIATTR_NUM_MBARRIERS
	.align		4
.L_47:
        /*06e8*/ 	.byte	0x03, 0x38
        /*06ea*/ 	.short	0x0018


	//----- nvinfo : EIATTR_EXIT_INSTR_OFFSETS
	.align		4
        /*06ec*/ 	.byte	0x04, 0x1c
        /*06ee*/ 	.short	(.L_49 - .L_48)


	//   ....[0]....
.L_48:
        /*06f0*/ 	.word	0x00002890


	//   ....[1]....
        /*06f4*/ 	.word	0x00002d80


	//   ....[2]....
        /*06f8*/ 	.word	0x00002de0


	//   ....[3]....
        /*06fc*/ 	.word	0x00003f00


	//   ....[4]....
        /*0700*/ 	.word	0x00004dd0


	//   ....[5]....
        /*0704*/ 	.word	0x00004e10


	//   ....[6]....
        /*0708*/ 	.word	0x00008e60


	//----- nvinfo : EIATTR_MAX_THREADS
	.align		4
.L_49:
        /*070c*/ 	.byte	0x04, 0x05
        /*070e*/ 	.short	(.L_51 - .L_50)
.L_50:
        /*0710*/ 	.word	0x00000100
        /*0714*/ 	.word	0x00000001
        /*0718*/ 	.word	0x00000001


	//----- nvinfo : EIATTR_CRS_STACK_SIZE
	.align		4
.L_51:
        /*071c*/ 	.byte	0x04, 0x1e
        /*071e*/ 	.short	(.L_53 - .L_52)
.L_52:
        /*0720*/ 	.word	0x00000000


	//----- nvinfo : EIATTR_CBANK_PARAM_SIZE
	.align		4
.L_53:
        /*0724*/ 	.byte	0x03, 0x19
        /*0726*/ 	.short	0x0800


	//----- nvinfo : EIATTR_PARAM_CBANK
	.align		4
        /*0728*/ 	.byte	0x04, 0x0a
        /*072a*/ 	.short	(.L_55 - .L_54)
	.align		4
.L_54:
        /*072c*/ 	.word	index@(.nv.constant0._ZN7cutlass13device_kernelINS_4gemm6kernel13GemmUniversalIN4cute5tupleIJiiiiEEENS1_10collective13CollectiveMmaINS1_35MainloopSm100TmaUmmaWarpSpecializedILi2ELi2ELi4ENS5_IJNS4_1CILi2EEENSA_ILi1EEESC_EEEEENS5_IJNSA_ILi64EEENSA_ILi224EEENSA_ILi256EEEEEEaNS5_IJlSC_lEEEaSJ_NS4_8TiledMMAINS4_8MMA_AtomIJNS4_15SM100_MMA_S8_SSIaaiLi64ELi224ELNS4_4UMMA5MajorE0ELSO_0ELNSN_8SaturateE0EEEEEENS4_6LayoutINS5_IJSC_SC_SC_EEENS5_IJNSA_ILi0EEESU_SU_EEEEENS5_IJNS4_10UnderscoreESX_SX_EEEEENS4_13SM90_TMA_LOADENS4_14ComposedLayoutINS4_7SwizzleILi3ELi4ELi3EEENS4_18smem_ptr_flag_bitsILi8EEENSS_INS5_IJNSA_ILi8EEENSA_ILi128EEEEEENS5_IJS17_SC_EEEEEEEvNS4_8identityENS4_23SM90_TMA_LOAD_MULTICASTES1B_vS1C_EENS_8epilogue10collective18CollectiveEpilogueINS1F_23Sm100TmaWarpSpecializedILi1ELi1ELi112ELb0ELb0EEEJSI_NS5_IJNSS_ISF_SC_EENSS_ISG_SC_EEEEEaSJ_aSJ_NS1F_6fusion15FusionCallbacksIS1J_NS1N_17LinearCombinationIaiaiLNS_15FloatRoundStyleE2EEESI_S1M_JEEENS4_5SM1004TMEM4LOAD26SM100_TMEM_LOAD_16dp32b16xES10_NS11_INS12_ILi1ELi4ELi3EEES15_NSS_INS5_IJS16_NSA_ILi32EEEEEENS5_IJS1Y_SC_EEEEEEENS4_39AutoVectorizingCopyWithAssumedAlignmentILi128EEENS4_14SM90_TMA_STOREES22_S24_S24_EEEvvEEEEvNT_6ParamsE)
        /*0730*/ 	.short	0x0380
        /*0732*/ 	.short	0x0800


	//----- nvinfo : EIATTR_SW_WAR
	.align		4
.L_55:
        /*0734*/ 	.byte	0x04, 0x36
        /*0736*/ 	.short	(.L_57 - .L_56)
.L_56:
        /*0738*/ 	.word	0x00000008
.L_57:


//--------------------- .nv.callgraph             --------------------------
	.section	.nv.callgraph,"",@"SHT_CUDA_CALLGRAPH"
	.align	4
	.sectionentsize	8
	.align		4
        /*0000*/ 	.word	0x00000000
	.align		4
        /*0004*/ 	.word	0xffffffff
	.align		4
        /*0008*/ 	.word	index@(_ZN7cutlass13device_kernelINS_4gemm6kernel13GemmUniversalIN4cute5tupleIJiiiiEEENS1_10collective13CollectiveMmaINS1_35MainloopSm100TmaUmmaWarpSpecializedILi2ELi2ELi4ENS5_IJNS4_1CILi2EEENSA_ILi1EEESC_EEEEENS5_IJNSA_ILi64EEENSA_ILi224EEENSA_ILi256EEEEEEaNS5_IJlSC_lEEEaSJ_NS4_8TiledMMAINS4_8MMA_AtomIJNS4_15SM100_MMA_S8_SSIaaiLi64ELi224ELNS4_4UMMA5MajorE0ELSO_0ELNSN_8SaturateE0EEEEEENS4_6LayoutINS5_IJSC_SC_SC_EEENS5_IJNSA_ILi0EEESU_SU_EEEEENS5_IJNS4_10UnderscoreESX_SX_EEEEENS4_13SM90_TMA_LOADENS4_14ComposedLayoutINS4_7SwizzleILi3ELi4ELi3EEENS4_18smem_ptr_flag_bitsILi8EEENSS_INS5_IJNSA_ILi8EEENSA_ILi128EEEEEENS5_IJS17_SC_EEEEEEEvNS4_8identityENS4_23SM90_TMA_LOAD_MULTICASTES1B_vS1C_EENS_8epilogue10collective18CollectiveEpilogueINS1F_23Sm100TmaWarpSpecializedILi1ELi1ELi112ELb0ELb0EEEJSI_NS5_IJNSS_ISF_SC_EENSS_ISG_SC_EEEEEaSJ_aSJ_NS1F_6fusion15FusionCallbacksIS1J_NS1N_17LinearCombinationIaiaiLNS_15FloatRoundStyleE2EEESI_S1M_JEEENS4_5SM1004TMEM4LOAD26SM100_TMEM_LOAD_16dp32b16xES10_NS11_INS12_ILi1ELi4ELi3EEES15_NSS_INS5_IJS16_NSA_ILi32EEEEEENS5_IJS1Y_SC_EEEEEEENS4_39AutoVectorizingCopyWithAssumedAlignmentILi128EEENS4_14SM90_TMA_STOREES22_S24_S24_EEEvvEEEEvNT_6ParamsE)
	.align		4
        /*000c*/ 	.word	index@(__assertfail)
	.align		4
        /*0010*/ 	.word	0x00000000
	.align		4
        /*0014*/ 	.word	0xfffffffe
	.align		4
        /*0018*/ 	.word	0x00000000
	.align		4
        /*001c*/ 	.word	0xfffffffd
	.align		4
        /*0020*/ 	.word	0x00000000
	.align		4
        /*0024*/ 	.word	0xfffffffc


//--------------------- .nv.constant4             --------------------------
	.section	.nv.constant4,"a",@progbits
	.align	8
	.align		8
.nv.constant4:
        /*0000*/ 	.dword	__assertfail
	.align		8
        /*0008*/ 	.dword	__unnamed_1
	.align		8
        /*0010*/ 	.dword	__unnamed_2
	.align		8
        /*0018*/ 	.dword	_ZN40_INTERNAL_093a03ac_4_k_cu_e8ed555c_349714cuda3std3__45__cpo5beginE
	.align		8
        /*0020*/ 	.dword	_ZN40_INTERNAL_093a03ac_4_k_cu_e8ed555c_349714cuda3std3__45__cpo3endE
	.align		8
        /*0028*/ 	.dword	_ZN40_INTERNAL_093a03ac_4_k_cu_e8ed555c_349714cuda3std3__45__cpo6cbeginE
	.align		8
        /*0030*/ 	.dword	_ZN40_INTERNAL_093a03ac_4_k_cu_e8ed555c_349714cuda3std3__45__cpo4cendE
	.align		8
        /*0038*/ 	.dword	_ZN40_INTERNAL_093a03ac_4_k_cu_e8ed555c_349714cuda3std3__442_GLOBAL__N__093a03ac_4_k_cu_e8ed555c_349716ignoreE
	.align		8
        /*0040*/ 	.dword	_ZN40_INTERNAL_093a03ac_4_k_cu_e8ed555c_349714cuda3std3__419piecewise_constructE
	.align		8
        /*0048*/ 	.dword	_ZN40_INTERNAL_093a03ac_4_k_cu_e8ed555c_349714cuda3std3__48in_placeE
	.align		8
        /*0050*/ 	.dword	_ZN40_INTERNAL_093a03ac_4_k_cu_e8ed555c_349714cuda3std6ranges3__45__cpo4swapE
	.align		8
        /*0058*/ 	.dword	_ZN40_INTERNAL_093a03ac_4_k_cu_e8ed555c_349714cuda3std6ranges3__45__cpo9iter_moveE
	.align		8
        /*0060*/ 	.dword	_ZN40_INTERNAL_093a03ac_4_k_cu_e8ed555c_349714cute7productE
	.align		8
        /*0068*/ 	.dword	_ZN40_INTERNAL_093a03ac_4_k_cu_e8ed555c_349714cute1_E
	.align		8
        /*0070*/ 	.dword	$str$25
	.align		8
        /*0078*/ 	.dword	$str$26
	.align		8
        /*0080*/ 	.dword	$str$27
	.align		8
        /*0088*/ 	.dword	$str$28


//--------------------- .text._ZN7cutlass13device_kernelINS_4gemm6kernel13GemmUniversalIN4cute5tupleIJiiiiEEENS1_10collective13CollectiveMmaINS1_35MainloopSm100TmaUmmaWarpSpecializedILi2ELi2ELi4ENS5_IJNS4_1CILi2EEENSA_ILi1EEESC_EEEEENS5_IJNSA_ILi64EEENSA_ILi224EEENSA_ILi256EEEEEEaNS5_IJlSC_lEEEaSJ_NS4_8TiledMMAINS4_8MMA_AtomIJNS4_15SM100_MMA_S8_SSIaaiLi64ELi224ELNS4_4UMMA5MajorE0ELSO_0ELNSN_8SaturateE0EEEEEENS4_6LayoutINS5_IJSC_SC_SC_EEENS5_IJNSA_ILi0EEESU_SU_EEEEENS5_IJNS4_10UnderscoreESX_SX_EEEEENS4_13SM90_TMA_LOADENS4_14ComposedLayoutINS4_7SwizzleILi3ELi4ELi3EEENS4_18smem_ptr_flag_bitsILi8EEENSS_INS5_IJNSA_ILi8EEENSA_ILi128EEEEEENS5_IJS17_SC_EEEEEEEvNS4_8identityENS4_23SM90_TMA_LOAD_MULTICASTES1B_vS1C_EENS_8epilogue10collective18CollectiveEpilogueINS1F_23Sm100TmaWarpSpecializedILi1ELi1ELi112ELb0ELb0EEEJSI_NS5_IJNSS_ISF_SC_EENSS_ISG_SC_EEEEEaSJ_aSJ_NS1F_6fusion15FusionCallbacksIS1J_NS1N_17LinearCombinationIaiaiLNS_15FloatRoundStyleE2EEESI_S1M_JEEENS4_5SM1004TMEM4LOAD26SM100_TMEM_LOAD_16dp32b16xES10_NS11_INS12_ILi1ELi4ELi3EEES15_NSS_INS5_IJS16_NSA_ILi32EEEEEENS5_IJS1Y_SC_EEEEEEENS4_39AutoVectorizingCopyWithAssumedAlignmentILi128EEENS4_14SM90_TMA_STOREES22_S24_S24_EEEvvEEEEvNT_6ParamsE --------------------------
	.section	.text._ZN7cutlass13device_kernelINS_4gemm6kernel13GemmUniversalIN4cute5tupleIJiiiiEEENS1_10collective13CollectiveMmaINS1_35MainloopSm100TmaUmmaWarpSpecializedILi2ELi2ELi4ENS5_IJNS4_1CILi2EEENSA_ILi1EEESC_EEEEENS5_IJNSA_ILi64EEENSA_ILi224EEENSA_ILi256EEEEEEaNS5_IJlSC_lEEEaSJ_NS4_8TiledMMAINS4_8MMA_AtomIJNS4_15SM100_MMA_S8_SSIaaiLi64ELi224ELNS4_4UMMA5MajorE0ELSO_0ELNSN_8SaturateE0EEEEEENS4_6LayoutINS5_IJSC_SC_SC_EEENS5_IJNSA_ILi0EEESU_SU_EEEEENS5_IJNS4_10UnderscoreESX_SX_EEEEENS4_13SM90_TMA_LOADENS4_14ComposedLayoutINS4_7SwizzleILi3ELi4ELi3EEENS4_18smem_ptr_flag_bitsILi8EEENSS_INS5_IJNSA_ILi8EEENSA_ILi128EEEEEENS5_IJS17_SC_EEEEEEEvNS4_8identityENS4_23SM90_TMA_LOAD_MULTICASTES1B_vS1C_EENS_8epilogue10collective18CollectiveEpilogueINS1F_23Sm100TmaWarpSpecializedILi1ELi1ELi112ELb0ELb0EEEJSI_NS5_IJNSS_ISF_SC_EENSS_ISG_SC_EEEEEaSJ_aSJ_NS1F_6fusion15FusionCallbacksIS1J_NS1N_17LinearCombinationIaiaiLNS_15FloatRoundStyleE2EEESI_S1M_JEEENS4_5SM1004TMEM4LOAD26SM100_TMEM_LOAD_16dp32b16xES10_NS11_INS12_ILi1ELi4ELi3EEES15_NSS_INS5_IJS16_NSA_ILi32EEEEEENS5_IJS1Y_SC_EEEEEEENS4_39AutoVectorizingCopyWithAssumedAlignmentILi128EEENS4_14SM90_TMA_STOREES22_S24_S24_EEEvvEEEEvNT_6ParamsE,"ax",@progbits
	.align	128
.text._ZN7cutlass13device_kernelINS_4gemm6kernel13GemmUniversalIN4cute5tupleIJiiiiEEENS1_10collective13CollectiveMmaINS1_35MainloopSm100TmaUmmaWarpSpecializedILi2ELi2ELi4ENS5_IJNS4_1CILi2EEENSA_ILi1EEESC_EEEEENS5_IJNSA_ILi64EEENSA_ILi224EEENSA_ILi256EEEEEEaNS5_IJlSC_lEEEaSJ_NS4_8TiledMMAINS4_8MMA_AtomIJNS4_15SM100_MMA_S8_SSIaaiLi64ELi224ELNS4_4UMMA5MajorE0ELSO_0ELNSN_8SaturateE0EEEEEENS4_6LayoutINS5_IJSC_SC_SC_EEENS5_IJNSA_ILi0EEESU_SU_EEEEENS5_IJNS4_10UnderscoreESX_SX_EEEEENS4_13SM90_TMA_LOADENS4_14ComposedLayoutINS4_7SwizzleILi3ELi4ELi3EEENS4_18smem_ptr_flag_bitsILi8EEENSS_INS5_IJNSA_ILi8EEENSA_ILi128EEEEEENS5_IJS17_SC_EEEEEEEvNS4_8identityENS4_23SM90_TMA_LOAD_MULTICASTES1B_vS1C_EENS_8epilogue10collective18CollectiveEpilogueINS1F_23Sm100TmaWarpSpecializedILi1ELi1ELi112ELb0ELb0EEEJSI_NS5_IJNSS_ISF_SC_EENSS_ISG_SC_EEEEEaSJ_aSJ_NS1F_6fusion15FusionCallbacksIS1J_NS1N_17LinearCombinationIaiaiLNS_15FloatRoundStyleE2EEESI_S1M_JEEENS4_5SM1004TMEM4LOAD26SM100_TMEM_LOAD_16dp32b16xES10_NS11_INS12_ILi1ELi4ELi3EEES15_NSS_INS5_IJS16_NSA_ILi32EEEEEENS5_IJS1Y_SC_EEEEEEENS4_39AutoVectorizingCopyWithAssumedAlignmentILi128EEENS4_14SM90_TMA_STOREES22_S24_S24_EEEvvEEEEvNT_6ParamsE:
        .type           _ZN7cutlass13device_kernelINS_4gemm6kernel13GemmUniversalIN4cute5tupleIJiiiiEEENS1_10collective13CollectiveMmaINS1_35MainloopSm100TmaUmmaWarpSpecializedILi2ELi2ELi4ENS5_IJNS4_1CILi2EEENSA_ILi1EEESC_EEEEENS5_IJNSA_ILi64EEENSA_ILi224EEENSA_ILi256EEEEEEaNS5_IJlSC_lEEEaSJ_NS4_8TiledMMAINS4_8MMA_AtomIJNS4_15SM100_MMA_S8_SSIaaiLi64ELi224ELNS4_4UMMA5MajorE0ELSO_0ELNSN_8SaturateE0EEEEEENS4_6LayoutINS5_IJSC_SC_SC_EEENS5_IJNSA_ILi0EEESU_SU_EEEEENS5_IJNS4_10UnderscoreESX_SX_EEEEENS4_13SM90_TMA_LOADENS4_14ComposedLayoutINS4_7SwizzleILi3ELi4ELi3EEENS4_18smem_ptr_flag_bitsILi8EEENSS_INS5_IJNSA_ILi8EEENSA_ILi128EEEEEENS5_IJS17_SC_EEEEEEEvNS4_8identityENS4_23SM90_TMA_LOAD_MULTICASTES1B_vS1C_EENS_8epilogue10collective18CollectiveEpilogueINS1F_23Sm100TmaWarpSpecializedILi1ELi1ELi112ELb0ELb0EEEJSI_NS5_IJNSS_ISF_SC_EENSS_ISG_SC_EEEEEaSJ_aSJ_NS1F_6fusion15FusionCallbacksIS1J_NS1N_17LinearCombinationIaiaiLNS_15FloatRoundStyleE2EEESI_S1M_JEEENS4_5SM1004TMEM4LOAD26SM100_TMEM_LOAD_16dp32b16xES10_NS11_INS12_ILi1ELi4ELi3EEES15_NSS_INS5_IJS16_NSA_ILi32EEEEEENS5_IJS1Y_SC_EEEEEEENS4_39AutoVectorizingCopyWithAssumedAlignmentILi128EEENS4_14SM90_TMA_STOREES22_S24_S24_EEEvvEEEEvNT_6ParamsE,@function
        .size           _ZN7cutlass13device_kernelINS_4gemm6kernel13GemmUniversalIN4cute5tupleIJiiiiEEENS1_10collective13CollectiveMmaINS1_35MainloopSm100TmaUmmaWarpSpecializedILi2ELi2ELi4ENS5_IJNS4_1CILi2EEENSA_ILi1EEESC_EEEEENS5_IJNSA_ILi64EEENSA_ILi224EEENSA_ILi256EEEEEEaNS5_IJlSC_lEEEaSJ_NS4_8TiledMMAINS4_8MMA_AtomIJNS4_15SM100_MMA_S8_SSIaaiLi64ELi224ELNS4_4UMMA5MajorE0ELSO_0ELNSN_8SaturateE0EEEEEENS4_6LayoutINS5_IJSC_SC_SC_EEENS5_IJNSA_ILi0EEESU_SU_EEEEENS5_IJNS4_10UnderscoreESX_SX_EEEEENS4_13SM90_TMA_LOADENS4_14ComposedLayoutINS4_7SwizzleILi3ELi4ELi3EEENS4_18smem_ptr_flag_bitsILi8EEENSS_INS5_IJNSA_ILi8EEENSA_ILi128EEEEEENS5_IJS17_SC_EEEEEEEvNS4_8identityENS4_23SM90_TMA_LOAD_MULTICASTES1B_vS1C_EENS_8epilogue10collective18CollectiveEpilogueINS1F_23Sm100TmaWarpSpecializedILi1ELi1ELi112ELb0ELb0EEEJSI_NS5_IJNSS_ISF_SC_EENSS_ISG_SC_EEEEEaSJ_aSJ_NS1F_6fusion15FusionCallbacksIS1J_NS1N_17LinearCombinationIaiaiLNS_15FloatRoundStyleE2EEESI_S1M_JEEENS4_5SM1004TMEM4LOAD26SM100_TMEM_LOAD_16dp32b16xES10_NS11_INS12_ILi1ELi4ELi3EEES15_NSS_INS5_IJS16_NSA_ILi32EEEEEENS5_IJS1Y_SC_EEEEEEENS4_39AutoVectorizingCopyWithAssumedAlignmentILi128EEENS4_14SM90_TMA_STOREES22_S24_S24_EEEvvEEEEvNT_6ParamsE,(.L_x_135 - _ZN7cutlass13device_kernelINS_4gemm6kernel13GemmUniversalIN4cute5tupleIJiiiiEEENS1_10collective13CollectiveMmaINS1_35MainloopSm100TmaUmmaWarpSpecializedILi2ELi2ELi4ENS5_IJNS4_1CILi2EEENSA_ILi1EEESC_EEEEENS5_IJNSA_ILi64EEENSA_ILi224EEENSA_ILi256EEEEEEaNS5_IJlSC_lEEEaSJ_NS4_8TiledMMAINS4_8MMA_AtomIJNS4_15SM100_MMA_S8_SSIaaiLi64ELi224ELNS4_4UMMA5MajorE0ELSO_0ELNSN_8SaturateE0EEEEEENS4_6LayoutINS5_IJSC_SC_SC_EEENS5_IJNSA_ILi0EEESU_SU_EEEEENS5_IJNS4_10UnderscoreESX_SX_EEEEENS4_13SM90_TMA_LOADENS4_14ComposedLayoutINS4_7SwizzleILi3ELi4ELi3EEENS4_18smem_ptr_flag_bitsILi8EEENSS_INS5_IJNSA_ILi8EEENSA_ILi128EEEEEENS5_IJS17_SC_EEEEEEEvNS4_8identityENS4_23SM90_TMA_LOAD_MULTICASTES1B_vS1C_EENS_8epilogue10collective18CollectiveEpilogueINS1F_23Sm100TmaWarpSpecializedILi1ELi1ELi112ELb0ELb0EEEJSI_NS5_IJNSS_ISF_SC_EENSS_ISG_SC_EEEEEaSJ_aSJ_NS1F_6fusion15FusionCallbacksIS1J_NS1N_17LinearCombinationIaiaiLNS_15FloatRoundStyleE2EEESI_S1M_JEEENS4_5SM1004TMEM4LOAD26SM100_TMEM_LOAD_16dp32b16xES10_NS11_INS12_ILi1ELi4ELi3EEES15_NSS_INS5_IJS16_NSA_ILi32EEEEEENS5_IJS1Y_SC_EEEEEEENS4_39AutoVectorizingCopyWithAssumedAlignmentILi128EEENS4_14SM90_TMA_STOREES22_S24_S24_EEEvvEEEEvNT_6ParamsE)
        .other          _ZN7cutlass13device_kernelINS_4gemm6kernel13GemmUniversalIN4cute5tupleIJiiiiEEENS1_10collective13CollectiveMmaINS1_35MainloopSm100TmaUmmaWarpSpecializedILi2ELi2ELi4ENS5_IJNS4_1CILi2EEENSA_ILi1EEESC_EEEEENS5_IJNSA_ILi64EEENSA_ILi224EEENSA_ILi256EEEEEEaNS5_IJlSC_lEEEaSJ_NS4_8TiledMMAINS4_8MMA_AtomIJNS4_15SM100_MMA_S8_SSIaaiLi64ELi224ELNS4_4UMMA5MajorE0ELSO_0ELNSN_8SaturateE0EEEEEENS4_6LayoutINS5_IJSC_SC_SC_EEENS5_IJNSA_ILi0EEESU_SU_EEEEENS5_IJNS4_10UnderscoreESX_SX_EEEEENS4_13SM90_TMA_LOADENS4_14ComposedLayoutINS4_7SwizzleILi3ELi4ELi3EEENS4_18smem_ptr_flag_bitsILi8EEENSS_INS5_IJNSA_ILi8EEENSA_ILi128EEEEEENS5_IJS17_SC_EEEEEEEvNS4_8identityENS4_23SM90_TMA_LOAD_MULTICASTES1B_vS1C_EENS_8epilogue10collective18CollectiveEpilogueINS1F_23Sm100TmaWarpSpecializedILi1ELi1ELi112ELb0ELb0EEEJSI_NS5_IJNSS_ISF_SC_EENSS_ISG_SC_EEEEEaSJ_aSJ_NS1F_6fusion15FusionCallbacksIS1J_NS1N_17LinearCombinationIaiaiLNS_15FloatRoundStyleE2EEESI_S1M_JEEENS4_5SM1004TMEM4LOAD26SM100_TMEM_LOAD_16dp32b16xES10_NS11_INS12_ILi1ELi4ELi3EEES15_NSS_INS5_IJS16_NSA_ILi32EEEEEENS5_IJS1Y_SC_EEEEEEENS4_39AutoVectorizingCopyWithAssumedAlignmentILi128EEENS4_14SM90_TMA_STOREES22_S24_S24_EEEvvEEEEvNT_6ParamsE,@"STO_CUDA_ENTRY STV_DEFAULT"
_ZN7cutlass13device_kernelINS_4gemm6kernel13GemmUniversalIN4cute5tupleIJiiiiEEENS1_10collective13CollectiveMmaINS1_35MainloopSm100TmaUmmaWarpSpecializedILi2ELi2ELi4ENS5_IJNS4_1CILi2EEENSA_ILi1EEESC_EEEEENS5_IJNSA_ILi64EEENSA_ILi224EEENSA_ILi256EEEEEEaNS5_IJlSC_lEEEaSJ_NS4_8TiledMMAINS4_8MMA_AtomIJNS4_15SM100_MMA_S8_SSIaaiLi64ELi224ELNS4_4UMMA5MajorE0ELSO_0ELNSN_8SaturateE0EEEEEENS4_6LayoutINS5_IJSC_SC_SC_EEENS5_IJNSA_ILi0EEESU_SU_EEEEENS5_IJNS4_10UnderscoreESX_SX_EEEEENS4_13SM90_TMA_LOADENS4_14ComposedLayoutINS4_7SwizzleILi3ELi4ELi3EEENS4_18smem_ptr_flag_bitsILi8EEENSS_INS5_IJNSA_ILi8EEENSA_ILi128EEEEEENS5_IJS17_SC_EEEEEEEvNS4_8identityENS4_23SM90_TMA_LOAD_MULTICASTES1B_vS1C_EENS_8epilogue10collective18CollectiveEpilogueINS1F_23Sm100TmaWarpSpecializedILi1ELi1ELi112ELb0ELb0EEEJSI_NS5_IJNSS_ISF_SC_EENSS_ISG_SC_EEEEEaSJ_aSJ_NS1F_6fusion15FusionCallbacksIS1J_NS1N_17LinearCombinationIaiaiLNS_15FloatRoundStyleE2EEESI_S1M_JEEENS4_5SM1004TMEM4LOAD26SM100_TMEM_LOAD_16dp32b16xES10_NS11_INS12_ILi1ELi4ELi3EEES15_NSS_INS5_IJS16_NSA_ILi32EEEEEENS5_IJS1Y_SC_EEEEEEENS4_39AutoVectorizingCopyWithAssumedAlignmentILi128EEENS4_14SM90_TMA_STOREES22_S24_S24_EEEvvEEEEvNT_6ParamsE:
[----:B------:R-:W1:Y:S01]  /*0000*/  LDC R1, c[0x0][0x37c] ;  /* 0x0000df00ff017b82 */ /* 0x000e620000000800 */
[----:B------:R-:W2:Y:S01]  /*0010*/  S2R R2, SR_TID.X ;  /* 0x0000000000027919 */ /* 0x000ea20000002100 */
[----:B------:R-:W3:Y:S01]  /*0020*/  LDCU.64 UR8, c[0x0][0x890] ;  /* 0x00011200ff0877ac */ /* 0x000ee20008000a00 */
[----:B------:R-:W-:Y:S02]  /*0030*/  PRMT R237, RZ, 0x7610, R237 ;  /* 0x00007610ffed7816 */ /* 0x000fe400000000ed */
[----:B------:R-:W-:Y:S01]  /*0040*/  ELECT P3, URZ, PT ;  /* 0x0000000000ff782f */ /* 0x000fe20003860000 */
[----:B---3--:R-:W-:-:S04]  /*0050*/  UISETP.NE.U32.AND UP0, UPT, UR8, URZ, UPT ;  /* 0x000000ff0800728c */ /* 0x008fc8000bf05070 */
[----:B------:R-:W-:Y:S01]  /*0060*/  UISETP.NE.AND.EX UP0, UPT, UR9, URZ, UPT, UP0 ;  /* 0x000000ff0900728c */ /* 0x000fe2000bf05300 */
[----:B--2---:R-:W-:-:S05]  /*0070*/  SHF.R.U32.HI R242, RZ, 0x5, R2 ;  /* 0x00000005fff27819 */ /* 0x004fca0000011602 */
[----:B------:R-:W2:Y:S02]  /*0080*/  SHFL.IDX PT, R0, R242, RZ, 0x1f ;  /* 0x00001ffff2007589 */ /* 0x000ea400000e0000 */
[----:B--2---:R-:W-:Y:S01]  /*0090*/  R2UR UR20, R0 ;  /* 0x00000000001472ca */ /* 0x004fe200000e0000 */
[----:B-1----:R-:W-:-:S14]  /*00a0*/  BRA.U UP0, `(.L_x_0) ;  /* 0x0000000100307547 */ /* 0x002fdc000b800000 */
[----:B------:R-:W1:Y:S02]  /*00b0*/  LDCU.64 UR4, c[0x0][0x888] ;  /* 0x00011100ff0477ac */ /* 0x000e640008000a00 */
[----:B-1----:R-:W-:-:S04]  /*00c0*/  UISETP.NE.U32.AND UP0, UPT, UR4, URZ, UPT ;  /* 0x000000ff0400728c */ /* 0x002fc8000bf05070 */
[----:B------:R-:W-:-:S09]  /*00d0*/  UISETP.NE.AND.EX UP0, UPT, UR5, URZ, UPT, UP0 ;  /* 0x000000ff0500728c */ /* 0x000fd2000bf05300 */
[----:B------:R-:W-:Y:S05]  /*00e0*/  BRA.U !UP0, `(.L_x_1) ;  /* 0x0000000108147547 */ /* 0x000fea000b800000 */
[----:B------:R-:W1:Y:S01]  /*00f0*/  LDC.64 R124, c[0x0][0x888] ;  /* 0x00022200ff7c7b82 */ /* 0x000e620000000a00 */
[----:B------:R-:W1:Y:S02]  /*0100*/  LDCU.64 UR4, c[0x0][0x358] ;  /* 0x00006b00ff0477ac */ /* 0x000e640008000a00 */
[----:B-1----:R1:W5:Y:S01]  /*0110*/  LDG.E R124, desc[UR4][R124.64] ;  /* 0x000000047c7c7981 */ /* 0x002362000c1e1900 */
[----:B------:R-:W-:Y:S01]  /*0120*/  HFMA2 R237, -RZ, RZ, 0, 5.9604644775390625e-08 ;  /* 0x00000001ffed7431 */ /* 0x000fe200000001ff */
[----:B------:R-:W-:Y:S05]  /*0130*/  BRA `(.L_x_0) ;  /* 0x00000000000c7947 */ /* 0x000fea0003800000 */
.L_x_1:
[----:B------:R-:W1:Y:S01]  /*0140*/  LDCU UR4, c[0x0][0x880] ;  /* 0x00011000ff0477ac */ /* 0x000e620008000800 */
[----:B------:R-:W-:Y:S01]  /*0150*/  HFMA2 R237, -RZ, RZ, 0, 5.9604644775390625e-08 ;  /* 0x00000001ffed7431 */ /* 0x000fe200000001ff */
[----:B-1----:R-:W-:-:S07]  /*0160*/  MOV R124, UR4 ;  /* 0x00000004007c7c02 */ /* 0x002fce0008000f00 */
.L_x_0:
[----:B------:R-:W2:Y:S02]  /*0170*/  LDCU.64 UR4, c[0x0][0x8b0] ;  /* 0x00011600ff0477ac */ /* 0x000ea40008000a00 */
[----:B--2---:R-:W-:-:S04]  /*0180*/  UISETP.NE.U32.AND UP0, UPT, UR4, URZ, UPT ;  /* 0x000000ff0400728c */ /* 0x004fc8000bf05070 */
[----:B------:R-:W-:-:S09]  /*0190*/  UISETP.NE.AND.EX UP0, UPT, UR5, URZ, UPT, UP0 ;  /* 0x000000ff0500728c */ /* 0x000fd2000bf05300 */
[----:B------:R-:W-:Y:S05]  /*01a0*/  BRA.U UP0, `(.L_x_2) ;  /* 0x0000000100287547 */ /* 0x000fea000b800000 */
[----:B------:R-:W2:Y:S02]  /*01b0*/  LDCU.64 UR4, c[0x0][0x8a8] ;  /* 0x00011500ff0477ac */ /* 0x000ea40008000a00 */
[----:B--2---:R-:W-:-:S04]  /*01c0*/  UISETP.NE.U32.AND UP0, UPT, UR4, URZ, UPT ;  /* 0x000000ff0400728c */ /* 0x004fc8000bf05070 */
[----:B------:R-:W-:-:S09]  /*01d0*/  UISETP.NE.AND.EX UP0, UPT, UR5, URZ, UPT, UP0 ;  /* 0x000000ff0500728c */ /* 0x000fd2000bf05300 */
[----:B------:R-:W-:Y:S05]  /*01e0*/  BRA.U !UP0, `(.L_x_3) ;  /* 0x0000000108107547 */ /* 0x000fea000b800000 */
[----:B------:R-:W2:Y:S01]  /*01f0*/  LDC.64 R4, c[0x0][0x8a8] ;  /* 0x00022a00ff047b82 */ /* 0x000ea20000000a00 */
[----:B------:R-:W2:Y:S02]  /*0200*/  LDCU.64 UR4, c[0x0][0x358] ;  /* 0x00006b00ff0477ac */ /* 0x000ea40008000a00 */
[----:B--2---:R2:W5:Y:S01]  /*0210*/  LDG.E R121, desc[UR4][R4.64] ;  /* 0x0000000404797981 */ /* 0x004562000c1e1900 */
[----:B------:R-:W-:Y:S05]  /*0220*/  BRA `(.L_x_2) ;  /* 0x0000000000087947 */ /* 0x000fea0003800000 */
.L_x_3:
[----:B------:R-:W2:Y:S02]  /*0230*/  LDCU UR4, c[0x0][0x8a0] ;  /* 0x00011400ff0477ac */ /* 0x000ea40008000800 */
[----:B--2---:R-:W-:Y:S02]  /*0240*/  MOV R121, UR4 ;  /* 0x0000000400797c02 */ /* 0x004fe40008000f00 */
.L_x_2:
[----:B------:R-:W-:Y:S01]  /*0250*/  IMAD.U32 R0, RZ, RZ, UR20 ;  /* 0x00000014ff007e24 */ /* 0x000fe2000f8e00ff */
[----:B------:R-:W-:Y:S04]  /*0260*/  BSSY.RECONVERGENT B0, `(.L_x_4) ;  /* 0x000000c000007945 */ /* 0x000fe80003800200 */
[C---:B------:R-:W-:Y:S02]  /*0270*/  ISETP.NE.OR P1, PT, R0.reuse, 0x1, !P3 ;  /* 0x000000010000780c */ /* 0x040fe40005f25670 */
[----:B------:R-:W-:-:S11]  /*0280*/  ISETP.NE.OR P0, PT, R0, 0x3, !P3 ;  /* 0x000000030000780c */ /* 0x000fd60005f05670 */
[----:B------:R-:W-:Y:S05]  /*0290*/  @P1 BRA `(.L_x_5) ;  /* 0x0000000000201947 */ /* 0x000fea0003800000 */
[----:B------:R-:W3:Y:S02]  /*02a0*/  LDCU.64 UR4, c[0x0][0x348] ;  /* 0x00006900ff0477ac */ /* 0x000ee40008000a00 */
[----:B---3--:R-:W-:Y:S02]  /*02b0*/  UIADD3 UR6, UP1, UPT, UR4, 0x80, URZ ;  /* 0x0000008004067890 */ /* 0x008fe4000ff3e0ff */
[----:B------:R-:W-:Y:S02]  /*02c0*/  UIADD3 UR4, UP0, UPT, UR4, 0x180, URZ ;  /* 0x0000018004047890 */ /* 0x000fe4000ff1e0ff */
[----:B------:R-:W-:Y:S02]  /*02d0*/  UIADD3.X UR7, UPT, UPT, URZ, UR5, URZ, UP1, !UPT ;  /* 0x00000005ff077290 */ /* 0x000fe40008ffe4ff */
[----:B------:R-:W-:-:S07]  /*02e0*/  UIADD3.X UR5, UPT, UPT, URZ, UR5, URZ, UP0, !UPT ;  /* 0x00000005ff057290 */ /* 0x000fce00087fe4ff */
[----:B------:R3:W-:Y:S02]  /*02f0*/  UTMACCTL.PF [UR6] ;  /* 0x00000000060079b9 */ /* 0x0007e40008040000 */
[----:B------:R3:W-:Y:S02]  /*0300*/  UTMACCTL.PF [UR4] ;  /* 0x00000000040079b9 */ /* 0x0007e40008040000 */
[----:B---3--:R-:W-:Y:S01]  /*0310*/  NOP ;  /* 0x0000000000007918 */ /* 0x008fe20000000000 */
.L_x_5:
[----:B------:R-:W-:Y:S05]  /*0320*/  BSYNC.RECONVERGENT B0 ;  /* 0x0000000000007941 */ /* 0x000fea0003800200 */
.L_x_4:
[----:B------:R-:W-:Y:S04]  /*0330*/  BSSY.RECONVERGENT B0, `(.L_x_6) ;  /* 0x000000a000007945 */ /* 0x000fe80003800200 */
        /* <DEDUP_REMOVED lines=9> */
.L_x_7:
[----:B------:R-:W-:Y:S05]  /*03d0*/  BSYNC.RECONVERGENT B0 ;  /* 0x0000000000007941 */ /* 0x000fea0003800200 */
.L_x_6:
[----:B------:R-:W3:Y:S01]  /*03e0*/  LDCU.64 UR4, c[0x0][0x888] ;  /* 0x00011100ff0477ac */ /* 0x000ee20008000a00 */
[----:B------:R-:W-:Y:S02]  /*03f0*/  UISETP.EQ.U32.AND UP1, UPT, UR8, URZ, UPT ;  /* 0x000000ff0800728c */ /* 0x000fe4000bf22070 */
[----:B------:R-:W-:Y:S02]  /*0400*/  UPLOP3.LUT UP3, UPT, UPT, UPT, UPT, 0x80, 0x8 ;  /* 0x000000000008789c */ /* 0x000fe40003f6f070 */
[----:B---3--:R-:W-:-:S04]  /*0410*/  UISETP.NE.U32.AND UP0, UPT, UR4, URZ, UPT ;  /* 0x000000ff0400728c */ /* 0x008fc8000bf05070 */
[----:B------:R-:W-:-:S04]  /*0420*/  UISETP.NE.AND.EX UP2, UPT, UR5, URZ, UPT, UP0 ;  /* 0x000000ff0500728c */ /* 0x000fc8000bf45300 */
[----:B------:R-:W-:-:S04]  /*0430*/  UISETP.EQ.OR.EX UP4, UPT, UR9, URZ, !UP2, UP1 ;  /* 0x000000ff0900728c */ /* 0x000fc8000d782710 */
[----:B------:R-:W-:-:S05]  /*0440*/  UP2UR UR58, UPR, URZ, 0x10 ;  /* 0x00000010ff3a7883 */ /* 0x000fca0008000000 */
[----:B------:R-:W-:Y:S07]  /*0450*/  BRA.U !UP4, `(.L_x_8) ;  /* 0x000000010c207547 */ /* 0x000fee000b800000 */
[----:B-----5:R-:W-:Y:S01]  /*0460*/  R2UR UR5, R124 ;  /* 0x000000007c0572ca */ /* 0x020fe200000e0000 */
[----:B------:R-:W-:Y:S02]  /*0470*/  UISETP.NE.U32.AND UP1, UPT, UR8, URZ, UPT ;  /* 0x000000ff0800728c */ /* 0x000fe4000bf25070 */
[----:B------:R-:W-:Y:S02]  /*0480*/  USEL UR4, URZ, 0xffffffff, UP2 ;  /* 0xffffffffff047887 */ /* 0x000fe40009000000 */
[----:B------:R-:W-:-:S08]  /*0490*/  UISETP.NE.AND.EX UP1, UPT, UR9, URZ, UPT, UP1 ;  /* 0x000000ff0900728c */ /* 0x000fd0000bf25310 */
[----:B------:R-:W-:-:S04]  /*04a0*/  UISETP.NE.AND UP0, UPT, UR5, URZ, UPT ;  /* 0x000000ff0500728c */ /* 0x000fc8000bf05270 */
[----:B------:R-:W-:-:S04]  /*04b0*/  @!UP1 USEL UR4, URZ, 0xffffffff, UP0 ;  /* 0xffffffffff049887 */ /* 0x000fc80008000000 */
[----:B------:R-:W-:-:S04]  /*04c0*/  ULOP3.LUT UR4, UR4, 0x1, URZ, 0xc0, !UPT ;  /* 0x0000000104047892 */ /* 0x000fc8000f8ec0ff */
[----:B------:R-:W-:Y:S02]  /*04d0*/  UISETP.NE.U32.AND UP3, UPT, UR4, 0x1, UPT ;  /* 0x000000010400788c */ /* 0x000fe4000bf65070 */
.L_x_8:
[----:B------:R-:W3:Y:S01]  /*04e0*/  SHFL.IDX PT, R3, R242, RZ, 0x1f ;  /* 0x00001ffff2037589 */ /* 0x000ee200000e0000 */
[----:B------:R-:W-:Y:S01]  /*04f0*/  UISETP.NE.AND UP5, UPT, UR20, 0x2, UPT ;  /* 0x000000021400788c */ /* 0x000fe2000bfa5270 */
[----:B---3--:R-:W-:-:S13]  /*0500*/  ISETP.NE.AND P0, PT, R3, RZ, PT ;  /* 0x000000ff0300720c */ /* 0x008fda0003f05270 */
[----:B------:R-:W-:Y:S05]  /*0510*/  @P0 BRA `(.L_x_9) ;  /* 0x0000000000480947 */ /* 0x000fea0003800000 */
[----:B------:R-:W3:Y:S01]  /*0520*/  S2UR UR4, SR_CgaCtaId ;  /* 0x00000000000479c3 */ /* 0x000ee20000008800 */
[----:B------:R-:W-:Y:S01]  /*0530*/  UMOV UR5, 0x400 ;  /* 0x0000040000057882 */ /* 0x000fe20000000000 */
[----:B------:R-:W-:Y:S01]  /*0540*/  UMOV UR8, 0x1 ;  /* 0x0000000100087882 */ /* 0x000fe20000000000 */
[----:B------:R-:W-:Y:S01]  /*0550*/  UMOV UR6, 0x2 ;  /* 0x0000000200067882 */ /* 0x000fe20000000000 */
[----:B------:R-:W-:-:S04]  /*0560*/  UIADD3 UR8, UPT, UPT, -UR8, 0x100000, URZ ;  /* 0x0010000008087890 */ /* 0x000fc8000fffe1ff */
[----:B------:R-:W-:Y:S02]  /*0570*/  USHF.L.U32 UR9, UR8, 0xb, URZ ;  /* 0x0000000b08097899 */ /* 0x000fe400080006ff */
[----:B------:R-:W-:Y:S02]  /*0580*/  USHF.L.U32 UR8, UR8, 0x1, URZ ;  /* 0x0000000108087899 */ /* 0x000fe400080006ff */
[----:B------:R-:W-:-:S04]  /*0590*/  UIADD3 UR6, UPT, UPT, -UR6, 0x100000, URZ ;  /* 0x0010000006067890 */ /* 0x000fc8000fffe1ff */
[----:B------:R-:W-:Y:S02]  /*05a0*/  USHF.L.U32 UR7, UR6, 0xb, URZ ;  /* 0x0000000b06077899 */ /* 0x000fe400080006ff */
[----:B------:R-:W-:Y:S01]  /*05b0*/  USHF.L.U32 UR6, UR6, 0x1, URZ ;  /* 0x0000000106067899 */ /* 0x000fe200080006ff */
[----:B------:R-:W-:Y:S01]  /*05c0*/  ELECT P0, URZ, PT ;  /* 0x0000000000ff782f */ /* 0x000fe20003800000 */
[----:B---3--:R-:W-:Y:S01]  /*05d0*/  ULEA UR4, UR4, UR5, 0x18 ;  /* 0x0000000504047291 */ /* 0x008fe2000f8ec0ff */
[----:B------:R-:W3:Y:S11]  /*05e0*/  FENCE.VIEW.ASYNC.S ;  /* 0x00000000000073c6 */ /* 0x000ef60000000000 */
[----:B---3--:R3:W4:Y:S01]  /*05f0*/  SYNCS.EXCH.64 URZ, [UR4], UR8 ;  /* 0x0000000804ff75b2 */ /* 0x0087220008000100 */
[----:B------:R3:W1:Y:S01]  /*0600*/  SYNCS.EXCH.64 URZ, [UR4+0x10], UR6 ;  /* 0x0000100604ff75b2 */ /* 0x0006620008000100 */
[----:B------:R3:W1:Y:S01]  /*0610*/  SYNCS.EXCH.64 URZ, [UR4+0x8], UR8 ;  /* 0x0000080804ff75b2 */ /* 0x0006620008000100 */
[----:B------:R3:W1:Y:S01]  /*0620*/  SYNCS.EXCH.64 URZ, [UR4+0x18], UR6 ;  /* 0x0000180604ff75b2 */ /* 0x0006620008000100 */
[----:B------:R-:W-:Y:S01]  /*0630*/  NOP ;  /* 0x0000000000007918 */ /* 0x000fe20000000000 */
.L_x_9:
[----:B------:R-:W2:Y:S01]  /*0640*/  SHFL.IDX PT, R3, R242, RZ, 0x1f ;  /* 0x00001ffff2037589 */ /* 0x000ea200000e0000 */
[----:B------:R-:W-:Y:S01]  /*0650*/  NOP ;  /* 0x0000000000007918 */ /* 0x000fe20000000000 */
[----:B--2---:R-:W-:-:S13]  /*0660*/  ISETP.NE.AND P0, PT, R3, 0x1, PT ;  /* 0x000000010300780c */ /* 0x004fda0003f05270 */
[----:B------:R-:W-:Y:S05]  /*0670*/  @P0 BRA `(.L_x_10) ;  /* 0x0000000000400947 */ /* 0x000fea0003800000 */
[----:B---3--:R-:W2:Y:S01]  /*0680*/  S2UR UR4, SR_CgaCtaId ;  /* 0x00000000000479c3 */ /* 0x008ea20000008800 */
        /* <DEDUP_REMOVED lines=10> */
[----:B--2---:R-:W-:Y:S01]  /*0730*/  ULEA UR4, UR4, UR5, 0x18 ;  /* 0x0000000504047291 */ /* 0x004fe2000f8ec0ff */
[----:B------:R-:W2:Y:S11]  /*0740*/  FENCE.VIEW.ASYNC.S ;  /* 0x00000000000073c6 */ /* 0x000eb60000000000 */
[----:B--2---:R2:W3:Y:S01]  /*0750*/  SYNCS.EXCH.64 URZ, [UR4+0x20], UR8 ;  /* 0x0000200804ff75b2 */ /* 0x0044e20008000100 */
[----:B------:R2:W1:Y:S01]  /*0760*/  SYNCS.EXCH.64 URZ, [UR4+0x28], UR6 ;  /* 0x0000280604ff75b2 */ /* 0x0004620008000100 */
[----:B------:R-:W-:Y:S01]  /*0770*/  NOP ;  /* 0x0000000000007918 */ /* 0x000fe20000000000 */
.L_x_10:
[----:B------:R-:W4:Y:S01]  /*0780*/  SHFL.IDX PT, R3, R242, RZ, 0x1f ;  /* 0x00001ffff2037589 */ /* 0x000f2200000e0000 */
[----:B------:R-:W-:Y:S01]  /*0790*/  NOP ;  /* 0x0000000000007918 */ /* 0x000fe20000000000 */
[----:B----4-:R-:W-:-:S13]  /*07a0*/  ISETP.NE.AND P0, PT, R3, 0x3, PT ;  /* 0x000000030300780c */ /* 0x010fda0003f05270 */
[----:B------:R-:W-:Y:S05]  /*07b0*/  @P0 BRA `(.L_x_11) ;  /* 0x0000000000300947 */ /* 0x000fea0003800000 */
[----:B--23--:R-:W2:Y:S01]  /*07c0*/  S2UR UR4, SR_CgaCtaId ;  /* 0x00000000000479c3 */ /* 0x00cea20000008800 */
[----:B------:R-:W-:Y:S01]  /*07d0*/  UMOV UR6, 0x400 ;  /* 0x0000040000067882 */ /* 0x000fe20000000000 */
[----:B------:R-:W-:Y:S01]  /*07e0*/  UMOV UR5, 0x20 ;  /* 0x0000002000057882 */ /* 0x000fe20000000000 */
[----:B------:R-:W-:Y:S01]  /*07f0*/  ELECT P0, URZ, PT ;  /* 0x0000000000ff782f */ /* 0x000fe20003800000 */
[----:B--2---:R-:W-:Y:S02]  /*0800*/  ULEA UR6, UR4, UR6, 0x18 ;  /* 0x0000000604067291 */ /* 0x004fe4000f8ec0ff */
[----:B------:R-:W-:-:S04]  /*0810*/  UIADD3 UR4, UPT, UPT, -UR5, 0x100000, URZ ;  /* 0x0010000005047890 */ /* 0x000fc8000fffe1ff */
[----:B------:R-:W-:Y:S02]  /*0820*/  USHF.L.U32 UR5, UR4, 0xb, URZ ;  /* 0x0000000b04057899 */ /* 0x000fe400080006ff */
[----:B------:R-:W-:Y:S01]  /*0830*/  USHF.L.U32 UR4, UR4, 0x1, URZ ;  /* 0x0000000104047899 */ /* 0x000fe200080006ff */
[----:B------:R-:W2:Y:S11]  /*0840*/  FENCE.VIEW.ASYNC.S ;  /* 0x00000000000073c6 */ /* 0x000eb60000000000 */
[----:B--2---:R4:W2:Y:S01]  /*0850*/  SYNCS.EXCH.64 URZ, [UR6+0x30], UR4 ;  /* 0x0000300406ff75b2 */ /* 0x0048a20008000100 */
[----:B------:R4:W3:Y:S02]  /*0860*/  SYNCS.EXCH.64 URZ, [UR6+0x38], UR4 ;  /* 0x0000380406ff75b2 */ /* 0x0008e40008000100 */
[----:B----4-:R-:W-:Y:S01]  /*0870*/  NOP ;  /* 0x0000000000007918 */ /* 0x010fe20000000000 */
.L_x_11:
[----:B------:R-:W4:Y:S01]  /*0880*/  SHFL.IDX PT, R3, R242, RZ, 0x1f ;  /* 0x00001ffff2037589 */ /* 0x000f2200000e0000 */
[----:B------:R-:W-:Y:S01]  /*0890*/  NOP ;  /* 0x0000000000007918 */ /* 0x000fe20000000000 */
[----:B----4-:R-:W-:-:S13]  /*08a0*/  ISETP.NE.AND P0, PT, R3, 0x4, PT ;  /* 0x000000040300780c */ /* 0x010fda0003f05270 */
[----:B------:R-:W-:Y:S05]  /*08b0*/  @P0 BRA `(.L_x_12) ;  /* 0x00000000004c0947 */ /* 0x000fea0003800000 */
[----:B--23--:R-:W2:Y:S01]  /*08c0*/  S2UR UR6, SR_CgaCtaId ;  /* 0x00000000000679c3 */ /* 0x00cea20000008800 */
[----:B------:R-:W-:Y:S01]  /*08d0*/  UMOV UR4, 0x1e0 ;  /* 0x000001e000047882 */ /* 0x000fe20000000000 */
[----:B------:R-:W-:Y:S01]  /*08e0*/  UMOV UR5, 0x400 ;  /* 0x0000040000057882 */ /* 0x000fe20000000000 */
[----:B------:R-:W-:Y:S01]  /*08f0*/  USEL UR4, UR4, 0x1a0, UP3 ;  /* 0x000001a004047887 */ /* 0x000fe20009800000 */
[----:B------:R-:W-:Y:S01]  /*0900*/  UMOV UR8, 0x1 ;  /* 0x0000000100087882 */ /* 0x000fe20000000000 */
[----:B------:R-:W-:Y:S01]  /*0910*/  ELECT P0, URZ, PT ;  /* 0x0000000000ff782f */ /* 0x000fe20003800000 */
[----:B------:R-:W-:-:S04]  /*0920*/  UIADD3 UR8, UPT, UPT, -UR8, 0x100000, URZ ;  /* 0x0010000008087890 */ /* 0x000fc8000fffe1ff */
[----:B------:R-:W-:Y:S02]  /*0930*/  USHF.L.U32 UR9, UR8, 0xb, URZ ;  /* 0x0000000b08097899 */ /* 0x000fe400080006ff */
[----:B------:R-:W-:Y:S02]  /*0940*/  USHF.L.U32 UR8, UR8, 0x1, URZ ;  /* 0x0000000108087899 */ /* 0x000fe400080006ff */
[----:B--2---:R-:W-:Y:S02]  /*0950*/  ULEA UR6, UR6, UR5, 0x18 ;  /* 0x0000000506067291 */ /* 0x004fe4000f8ec0ff */
[----:B------:R-:W-:-:S04]  /*0960*/  UIADD3 UR4, UPT, UPT, -UR4, 0x100000, URZ ;  /* 0x0010000004047890 */ /* 0x000fc8000fffe1ff */
[----:B------:R-:W-:Y:S02]  /*0970*/  USHF.L.U32 UR5, UR4, 0xb, URZ ;  /* 0x0000000b04057899 */ /* 0x000fe400080006ff */
[----:B------:R-:W-:Y:S01]  /*0980*/  USHF.L.U32 UR4, UR4, 0x1, URZ ;  /* 0x0000000104047899 */ /* 0x000fe200080006ff */
[----:B------:R-:W2:Y:S03]  /*0990*/  FENCE.VIEW.ASYNC.S ;  /* 0x00000000000073c6 */ /* 0x000ea60000000000 */
[----:B--2---:R4:W2:Y:S08]  /*09a0*/  SYNCS.EXCH.64 URZ, [UR6+0x40], UR8 ;  /* 0x0000400806ff75b2 */ /* 0x0048b00008000100 */
[----:B------:R4:W3:Y:S01]  /*09b0*/  SYNCS.EXCH.64 URZ, [UR6+0x50], UR4 ;  /* 0x0000500406ff75b2 */ /* 0x0008e20008000100 */
[----:B------:R4:W1:Y:S01]  /*09c0*/  SYNCS.EXCH.64 URZ, [UR6+0x48], UR8 ;  /* 0x0000480806ff75b2 */ /* 0x0008620008000100 */
[----:B------:R4:W1:Y:S02]  /*09d0*/  SYNCS.EXCH.64 URZ, [UR6+0x58], UR4 ;  /* 0x0000580406ff75b2 */ /* 0x0008640008000100 */
[----:B----4-:R-:W-:Y:S01]  /*09e0*/  NOP ;  /* 0x0000000000007918 */ /* 0x010fe20000000000 */
.L_x_12:
[----:B------:R-:W4:Y:S01]  /*09f0*/  SHFL.IDX PT, R3, R242, RZ, 0x1f ;  /* 0x00001ffff2037589 */ /* 0x000f2200000e0000 */
[----:B------:R-:W-:Y:S01]  /*0a00*/  NOP ;  /* 0x0000000000007918 */ /* 0x000fe20000000000 */
[----:B----4-:R-:W-:-:S13]  /*0a10*/  ISETP.NE.AND P0, PT, R3, 0x5, PT ;  /* 0x000000050300780c */ /* 0x010fda0003f05270 */
[----:B------:R-:W-:Y:S05]  /*0a20*/  @P0 BRA `(.L_x_13) ;  /* 0x0000000000580947 */ /* 0x000fea0003800000 */
[----:B--23--:R-:W2:Y:S01]  /*0a30*/  S2UR UR4, SR_CgaCtaId ;  /* 0x00000000000479c3 */ /* 0x00cea20000008800 */
        /* <DEDUP_REMOVED lines=12> */
[----:B--2---:R4:W2:Y:S01]  /*0b00*/  SYNCS.EXCH.64 URZ, [UR4+0x60], UR8 ;  /* 0x0000600804ff75b2 */ /* 0x0048a20008000100 */
[----:B------:R4:W3:Y:S01]  /*0b10*/  SYNCS.EXCH.64 URZ, [UR4+0x80], UR6 ;  /* 0x0000800604ff75b2 */ /* 0x0008e20008000100 */
[----:B------:R4:W1:Y:S01]  /*0b20*/  SYNCS.EXCH.64 URZ, [UR4+0x68], UR8 ;  /* 0x0000680804ff75b2 */ /* 0x0008620008000100 */
[----:B------:R4:W1:Y:S01]  /*0b30*/  SYNCS.EXCH.64 URZ, [UR4+0x88], UR6 ;  /* 0x0000880604ff75b2 */ /* 0x0008620008000100 */
[----:B------:R4:W1:Y:S01]  /*0b40*/  SYNCS.EXCH.64 URZ, [UR4+0x70], UR8 ;  /* 0x0000700804ff75b2 */ /* 0x0008620008000100 */
[----:B------:R4:W1:Y:S01]  /*0b50*/  SYNCS.EXCH.64 URZ, [UR4+0x90], UR6 ;  /* 0x0000900604ff75b2 */ /* 0x0008620008000100 */
[----:B------:R4:W1:Y:S01]  /*0b60*/  SYNCS.EXCH.64 URZ, [UR4+0x78], UR8 ;  /* 0x0000780804ff75b2 */ /* 0x0008620008000100 */
[----:B------:R4:W1:Y:S02]  /*0b70*/  SYNCS.EXCH.64 URZ, [UR4+0x98], UR6 ;  /* 0x0000980604ff75b2 */ /* 0x0008640008000100 */
[----:B----4-:R-:W-:Y:S01]  /*0b80*/  NOP ;  /* 0x0000000000007918 */ /* 0x010fe20000000000 */
.L_x_13:
[----:B------:R-:W4:Y:S01]  /*0b90*/  SHFL.IDX PT, R3, R242, RZ, 0x1f ;  /* 0x00001ffff2037589 */ /* 0x000f2200000e0000 */
[----:B------:R-:W1:Y:S01]  /*0ba0*/  S2UR UR47, SR_CgaCtaId ;  /* 0x00000000002f79c3 */ /* 0x000e620000008800 */
[----:B------:R-:W-:Y:S01]  /*0bb0*/  NOP ;  /* 0x0000000000007918 */ /* 0x000fe20000000000 */
[----:B----4-:R-:W-:-:S13]  /*0bc0*/  ISETP.NE.AND P0, PT, R3, 0x3, PT ;  /* 0x000000030300780c */ /* 0x010fda0003f05270 */
[----:B-1----:R-:W-:Y:S05]  /*0bd0*/  @P0 BRA `(.L_x_14) ;  /* 0x0000000000340947 */ /* 0x002fea0003800000 */
[----:B--23--:R-:W-:Y:S01]  /*0be0*/  UMOV UR4, 0x400 ;  /* 0x0000040000047882 */ /* 0x00cfe20000000000 */
[----:B------:R-:W-:Y:S01]  /*0bf0*/  UMOV UR6, 0x20 ;  /* 0x0000002000067882 */ /* 0x000fe20000000000 */
[----:B------:R-:W-:Y:S02]  /*0c00*/  ULEA UR4, UR47, UR4, 0x18 ;  /* 0x000000042f047291 */ /* 0x000fe4000f8ec0ff */
[----:B------:R-:W-:-:S04]  /*0c10*/  UIADD3 UR6, UPT, UPT, -UR6, 0x100000, URZ ;  /* 0x0010000006067890 */ /* 0x000fc8000fffe1ff */
[----:B------:R-:W-:Y:S02]  /*0c20*/  USHF.L.U32 UR7, UR6, 0xb, URZ ;  /* 0x0000000b06077899 */ /* 0x000fe400080006ff */
[----:B------:R-:W-:Y:S01]  /*0c30*/  USHF.L.U32 UR6, UR6, 0x1, URZ ;  /* 0x0000000106067899 */ /* 0x000fe200080006ff */
[----:B------:R-:W-:Y:S01]  /*0c40*/  ELECT P0, URZ, PT ;  /* 0x0000000000ff782f */ /* 0x000fe20003800000 */
[----:B------:R-:W1:Y:S10]  /*0c50*/  FENCE.VIEW.ASYNC.S ;  /* 0x00000000000073c6 */ /* 0x000e740000000000 */
[----:B-1----:R1:W4:Y:S01]  /*0c60*/  SYNCS.EXCH.64 URZ, [UR4+0xa0], UR6 ;  /* 0x0000a00604ff75b2 */ /* 0x0023220008000100 */
[----:B------:R1:W2:Y:S01]  /*0c70*/  SYNCS.EXCH.64 URZ, [UR4+0xb0], UR6 ;  /* 0x0000b00604ff75b2 */ /* 0x0002a20008000100 */
[----:B------:R1:W3:Y:S01]  /*0c80*/  SYNCS.EXCH.64 URZ, [UR4+0xa8], UR6 ;  /* 0x0000a80604ff75b2 */ /* 0x0002e20008000100 */
[----:B------:R1:W1:Y:S01]  /*0c90*/  SYNCS.EXCH.64 URZ, [UR4+0xb8], UR6 ;  /* 0x0000b80604ff75b2 */ /* 0x0002620008000100 */
[----:B------:R-:W-:Y:S01]  /*0ca0*/  NOP ;  /* 0x0000000000007918 */ /* 0x000fe20000000000 */
.L_x_14:
[----:B-123--:R-:W1:Y:S01]  /*0cb0*/  LDCU UR4, c[0x0][0x36c] ;  /* 0x00006d80ff0477ac */ /* 0x00ee620008000800 */
[----:B------:R-:W-:Y:S01]  /*0cc0*/  ISETP.NE.OR P3, PT, R0, 0x2, !P3 ;  /* 0x000000020000780c */ /* 0x000fe20005f65670 */
[----:B------:R-:W-:Y:S01]  /*0cd0*/  NOP ;  /* 0x0000000000007918 */ /* 0x000fe20000000000 */
[----:B------:R-:W-:Y:S01]  /*0ce0*/  LOP3.LUT R0, R2, 0x1f, RZ, 0xc0, !PT ;  /* 0x0000001f02007812 */ /* 0x000fe200078ec0ff */
[----:B------:R-:W-:Y:S02]  /*0cf0*/  UISETP.NE.AND UP4, UPT, UR20, URZ, UPT ;  /* 0x000000ff1400728c */ /* 0x000fe4000bf85270 */
[----:B-1----:R-:W-:-:S09]  /*0d00*/  UISETP.EQ.U32.AND UP6, UPT, UR4, 0x1, UPT ;  /* 0x000000010400788c */ /* 0x002fd2000bfc2070 */
[----:B------:R-:W-:Y:S05]  /*0d10*/  BRA.U !UP6, `(.L_x_15) ;  /* 0x000000010e087547 */ /* 0x000fea000b800000 */
[----:B----4-:R-:W-:Y:S01]  /*0d20*/  UCGABAR_ARV ;  /* 0x00000000000079c7 */ /* 0x010fe20008000000 */
[----:B------:R-:W-:Y:S05]  /*0d30*/  BRA `(.L_x_16) ;  /* 0x0000000000047947 */ /* 0x000fea0003800000 */
.L_x_15:
[----:B----4-:R-:W-:Y:S01]  /*0d40*/  NOP ;  /* 0x0000000000007918 */ /* 0x010fe20000000000 */
.L_x_16:
[----:B------:R-:W1:Y:S01]  /*0d50*/  S2UR UR45, SR_CTAID.X ;  /* 0x00000000002d79c3 */ /* 0x000e620000002500 */
[----:B------:R-:W-:-:S05]  /*0d60*/  CS2R.32 R4, SR_CgaSize ;  /* 0x0000000000047805 */ /* 0x000fca0000008a00 */
[----:B------:R-:W-:-:S05]  /*0d70*/  IMAD R4, R4, -0xa0, RZ ;  /* 0xffffff6004047824 */ /* 0x000fca00078e02ff */
[----:B------:R-:W-:-:S14]  /*0d80*/  R2UR UR5, R4 ;  /* 0x00000000040572ca */ /* 0x000fdc00000e0000 */
[----:B------:R-:W2:Y:S01]  /*0d90*/  LDCU UR5, c[0x0][UR5+0x2b0] ;  /* 0x00005600050577ac */ /* 0x000ea20008000800 */
[----:B------:R-:W-:-:S05]  /*0da0*/  CS2R.32 R4, SR_CgaSize ;  /* 0x0000000000047805 */ /* 0x000fca0000008a00 */
[----:B------:R-:W-:-:S05]  /*0db0*/  IMAD R4, R4, -0xa0, RZ ;  /* 0xffffff6004047824 */ /* 0x000fca00078e02ff */
[----:B------:R-:W-:-:S14]  /*0dc0*/  R2UR UR4, R4 ;  /* 0x00000000040472ca */ /* 0x000fdc00000e0000 */
[----:B------:R-:W3:Y:S01]  /*0dd0*/  LDCU UR4, c[0x0][UR4+0x2b4] ;  /* 0x00005680040477ac */ /* 0x000ee20008000800 */
[----:B------:R-:W4:Y:S01]  /*0de0*/  S2UR UR46, SR_CTAID.Y ;  /* 0x00000000002e79c3 */ /* 0x000f220000002600 */
[----:B------:R-:W-:-:S05]  /*0df0*/  CS2R.32 R4, SR_CgaSize ;  /* 0x0000000000047805 */ /* 0x000fca0000008a00 */
[----:B------:R-:W-:-:S05]  /*0e00*/  IMAD R4, R4, -0xa0, RZ ;  /* 0xffffff6004047824 */ /* 0x000fca00078e02ff */
[----:B------:R-:W-:-:S14]  /*0e10*/  R2UR UR57, R4 ;  /* 0x00000000043972ca */ /* 0x000fdc00000e0000 */
[----:B------:R-:W3:Y:S01]  /*0e20*/  LDCU UR57, c[0x0][UR57+0x2a0] ;  /* 0x00005400393977ac */ /* 0x000ee20008000800 */
[----:B------:R-:W-:-:S05]  /*0e30*/  CS2R.32 R4, SR_CgaSize ;  /* 0x0000000000047805 */ /* 0x000fca0000008a00 */
[----:B------:R-:W-:-:S05]  /*0e40*/  IMAD R4, R4, -0xa0, RZ ;  /* 0xffffff6004047824 */ /* 0x000fca00078e02ff */
[----:B------:R-:W-:-:S14]  /*0e50*/  R2UR UR56, R4 ;  /* 0x00000000043872ca */ /* 0x000fdc00000e0000 */
[----:B------:R-:W3:Y:S01]  /*0e60*/  LDCU UR56, c[0x0][UR56+0x2a4] ;  /* 0x00005480383877ac */ /* 0x000ee20008000800 */
[----:B------:R-:W3:Y:S01]  /*0e70*/  LDCU UR21, c[0x0][0xb24] ;  /* 0x00016480ff1577ac */ /* 0x000ee20008000800 */
[----:B------:R-:W3:Y:S01]  /*0e80*/  LDCU UR42, c[0x0][0xb24] ;  /* 0x00016480ff2a77ac */ /* 0x000ee20008000800 */
[----:B-1----:R-:W-:Y:S01]  /*0e90*/  I2FP.F32.U32 R4, UR45 ;  /* 0x0000002d00047c45 */ /* 0x002fe20008201000 */
[----:B------:R-:W1:Y:S04]  /*0ea0*/  LDCU UR23, c[0x0][0xb30] ;  /* 0x00016600ff1777ac */ /* 0x000e680008000800 */
[----:B--2---:R-:W-:Y:S01]  /*0eb0*/  FMUL R4, R4, UR5 ;  /* 0x0000000504047c20 */ /* 0x004fe20008400000 */
[----:B----4-:R-:W-:-:S05]  /*0ec0*/  I2FP.F32.U32 R3, UR46 ;  /* 0x0000002e00037c45 */ /* 0x010fca0008201000 */
[----:B------:R-:W2:Y:S01]  /*0ed0*/  F2I.U32.TRUNC.NTZ R4, R4 ;  /* 0x0000000400047305 */ /* 0x000ea2000020f000 */
[----:B---3--:R-:W-:Y:S01]  /*0ee0*/  FMUL R3, R3, UR4 ;  /* 0x0000000403037c20 */ /* 0x008fe20008400000 */
[----:B------:R-:W-:-:S04]  /*0ef0*/  ULOP3.LUT UR4, UR47, 0x1, URZ, 0xc0, !UPT ;  /* 0x000000012f047892 */ /* 0x000fc8000f8ec0ff */
[----:B------:R-:W-:Y:S02]  /*0f00*/  UISETP.NE.U32.AND UP0, UPT, UR4, 0x1, UPT ;  /* 0x000000010400788c */ /* 0x000fe4000bf05070 */
[----:B------:R-:W3:Y:S02]  /*0f10*/  F2I.U32.TRUNC.NTZ R3, R3 ;  /* 0x0000000300037305 */ /* 0x000ee4000020f000 */
[----:B------:R-:W-:Y:S01]  /*0f20*/  USEL UR4, URZ, 0x3800, UP0 ;  /* 0x00003800ff047887 */ /* 0x000fe20008000000 */
[----:B--2---:R-:W-:Y:S02]  /*0f30*/  R2UR UR6, R4 ;  /* 0x00000000040672ca */ /* 0x004fe400000e0000 */
[----:B---3--:R-:W-:Y:S02]  /*0f40*/  R2UR UR5, R3 ;  /* 0x00000000030572ca */ /* 0x008fe400000e0000 */
[----:B------:R-:W-:-:S09]  /*0f50*/  PRMT R3, RZ, 0x7610, R3 ;  /* 0x00007610ff037816 */ /* 0x000fd20000000003 */
[----:B------:R-:W-:-:S04]  /*0f60*/  UIADD3 UR6, UPT, UPT, -UR6, URZ, URZ ;  /* 0x000000ff06067290 */ /* 0x000fc8000fffe1ff */
[----:B------:R-:W-:Y:S02]  /*0f70*/  UIMAD UR57, UR57, UR6, UR45 ;  /* 0x00000006393972a4 */ /* 0x000fe4000f8e022d */
[----:B------:R-:W-:-:S04]  /*0f80*/  UIADD3 UR5, UPT, UPT, -UR5, URZ, URZ ;  /* 0x000000ff05057290 */ /* 0x000fc8000fffe1ff */
[----:B------:R-:W-:Y:S01]  /*0f90*/  UIMAD UR56, UR56, UR5, UR46 ;  /* 0x00000005383872a4 */ /* 0x000fe2000f8e022e */
[----:B-1----:R-:W-:Y:S11]  /*0fa0*/  BRA.U UP4, `(.L_x_17) ;  /* 0x0000000104247547 */ /* 0x002ff6000b800000 */
[----:B------:R-:W-:-:S04]  /*0fb0*/  UISETP.NE.AND UP0, UPT, UR56, URZ, UPT ;  /* 0x000000ff3800728c */ /* 0x000fc8000bf05270 */
[----:B------:R-:W-:-:S04]  /*0fc0*/  UISETP.EQ.OR UP0, UPT, UR57, URZ, !UP0 ;  /* 0x000000ff3900728c */ /* 0x000fc8000c702670 */
[----:B------:R-:W-:Y:S02]  /*0fd0*/  USEL UR6, URZ, 0x1, !UP0 ;  /* 0x00000001ff067887 */ /* 0x000fe4000c000000 */
[----:B------:R-:W-:-:S04]  /*0fe0*/  UISETP.NE.AND UP0, UPT, UR56, URZ, UPT ;  /* 0x000000ff3800728c */ /* 0x000fc8000bf05270 */
[----:B------:R-:W-:Y:S02]  /*0ff0*/  USEL UR5, URZ, 0x2, UP0 ;  /* 0x00000002ff057887 */ /* 0x000fe40008000000 */
[----:B------:R-:W-:-:S04]  /*1000*/  UISETP.NE.AND UP0, UPT, UR57, 0x1, UPT ;  /* 0x000000013900788c */ /* 0x000fc8000bf05270 */
[----:B------:R-:W-:-:S04]  /*1010*/  USEL UR5, UR5, 0x2, UP0 ;  /* 0x0000000205057887 */ /* 0x000fc80008000000 */
[----:B------:R-:W-:-:S06]  /*1020*/  UIADD3 UR5, UPT, UPT, UR6, UR5, URZ ;  /* 0x0000000506057290 */ /* 0x000fcc000fffe0ff */
[----:B------:R-:W-:-:S07]  /*1030*/  MOV R3, UR5 ;  /* 0x0000000500037c02 */ /* 0x000fce0008000f00 */
.L_x_17:
[----:B------:R-:W1:Y:S01]  /*1040*/  S2UR UR36, SR_CTAID.Z ;  /* 0x00000000002479c3 */ /* 0x000e620000002700 */
[----:B------:R-:W-:-:S09]  /*1050*/  UISETP.GE.AND UP0, UPT, UR21, 0x1, UPT ;  /* 0x000000011500788c */ /* 0x000fd2000bf06270 */
[----:B------:R-:W-:Y:S05]  /*1060*/  BRA.U !UP0, `(.L_x_18) ;  /* 0x0000000108d07547 */ /* 0x000fea000b800000 */
[----:B------:R-:W2:Y:S01]  /*1070*/  LDCU.128 UR12, c[0x0][0xb10] ;  /* 0x00016200ff0c77ac */ /* 0x000ea20008000c00 */
[----:B------:R-:W3:Y:S01]  /*1080*/  LDCU UR22, c[0x0][0xb0c] ;  /* 0x00016180ff1677ac */ /* 0x000ee20008000800 */
[----:B------:R-:W4:Y:S01]  /*1090*/  LDCU UR7, c[0x0][0x370] ;  /* 0x00006e00ff0777ac */ /* 0x000f220008000800 */
[----:B------:R-:W1:Y:S01]  /*10a0*/  LDCU UR8, c[0x0][0x374] ;  /* 0x00006e80ff0877ac */ /* 0x000e620008000800 */
[----:B------:R-:W1:Y:S01]  /*10b0*/  LDCU UR9, c[0x0][0xb20] ;  /* 0x00016400ff0977ac */ /* 0x000e620008000800 */
[----:B--2---:R-:W-:Y:S02]  /*10c0*/  UIMAD.WIDE.U32 UR10, UR45, UR12, URZ ;  /* 0x0000000c2d0a72a5 */ /* 0x004fe4000f8e00ff */
[----:B---3--:R-:W-:Y:S02]  /*10d0*/  UISETP.NE.AND UP0, UPT, UR22, 0x1, UPT ;  /* 0x000000011600788c */ /* 0x008fe4000bf05270 */
[----:B------:R-:W-:Y:S02]  /*10e0*/  UIMAD.WIDE.U32 UR16, UR46, UR15, URZ ;  /* 0x0000000f2e1072a5 */ /* 0x000fe4000f8e00ff */
[----:B----4-:R-:W-:Y:S01]  /*10f0*/  UIMAD.WIDE.U32 UR18, UR7, UR12, URZ ;  /* 0x0000000c071272a5 */ /* 0x010fe2000f8e00ff */
[----:B------:R-:W-:Y:S01]  /*1100*/  UMOV UR6, UR11 ;  /* 0x0000000b00067c82 */ /* 0x000fe20008000000 */
[----:B------:R-:W-:-:S02]  /*1110*/  UISETP.NE.AND UP1, UPT, UR21, 0x1, UPT ;  /* 0x000000011500788c */ /* 0x000fc4000bf25270 */
[----:B------:R-:W-:Y:S01]  /*1120*/  USHF.R.U32.HI UR6, URZ, UR13, UR6 ;  /* 0x0000000dff067299 */ /* 0x000fe20008011606 */
[----:B------:R-:W2:Y:S02]  /*1130*/  LDCU.64 UR10, c[0x0][0xb28] ;  /* 0x00016500ff0a77ac */ /* 0x000ea40008000a00 */
[----:B------:R-:W-:Y:S01]  /*1140*/  UMOV UR18, UR19 ;  /* 0x0000001300127c82 */ /* 0x000fe20008000000 */
[----:B------:R-:W-:Y:S02]  /*1150*/  USEL UR6, UR45, UR6, !UP0 ;  /* 0x000000062d067287 */ /* 0x000fe4000c000000 */
[----:B------:R-:W-:Y:S02]  /*1160*/  @UP0 USHF.R.U32.HI UR7, URZ, UR13, UR18 ;  /* 0x0000000dff070299 */ /* 0x000fe40008011612 */
[----:B------:R-:W-:Y:S02]  /*1170*/  UISETP.NE.AND UP0, UPT, UR14, 0x1, UPT ;  /* 0x000000010e00788c */ /* 0x000fe4000bf05270 */
[----:B-1----:R-:W-:Y:S01]  /*1180*/  UIMAD.WIDE.U32 UR12, UR8, UR15, URZ ;  /* 0x0000000f080c72a5 */ /* 0x002fe2000f8e00ff */
[----:B------:R-:W-:-:S02]  /*1190*/  UMOV UR5, UR17 ;  /* 0x0000001100057c82 */ /* 0x000fc40008000000 */
[----:B------:R-:W-:-:S04]  /*11a0*/  USHF.R.U32.HI UR5, URZ, UR9, UR5 ;  /* 0x00000009ff057299 */ /* 0x000fc80008011605 */
[----:B------:R-:W-:Y:S01]  /*11b0*/  UMOV UR12, UR13 ;  /* 0x0000000d000c7c82 */ /* 0x000fe20008000000 */
[----:B--2---:R-:W-:Y:S02]  /*11c0*/  UIMAD.WIDE.U32 UR16, UR7, UR10, URZ ;  /* 0x0000000a071072a5 */ /* 0x004fe4000f8e00ff */
[----:B------:R-:W-:Y:S02]  /*11d0*/  @UP0 USHF.R.U32.HI UR8, URZ, UR9, UR12 ;  /* 0x00000009ff080299 */ /* 0x000fe4000801160c */
[----:B------:R-:W-:Y:S02]  /*11e0*/  USEL UR5, UR46, UR5, !UP0 ;  /* 0x000000052e057287 */ /* 0x000fe4000c000000 */
[----:B------:R-:W-:Y:S01]  /*11f0*/  UIMAD.WIDE.U32 UR12, UR8, UR10, URZ ;  /* 0x0000000a080c72a5 */ /* 0x000fe2000f8e00ff */
[----:B------:R-:W-:Y:S02]  /*1200*/  UMOV UR16, UR17 ;  /* 0x0000001100107c82 */ /* 0x000fe40008000000 */
[----:B------:R-:W-:-:S04]  /*1210*/  @UP1 USHF.R.U32.HI UR7, URZ, UR11, UR16 ;  /* 0x0000000bff071299 */ /* 0x000fc80008011610 */
[----:B------:R-:W-:Y:S01]  /*1220*/  UMOV UR12, UR13 ;  /* 0x0000000d000c7c82 */ /* 0x000fe20008000000 */
[----:B------:R-:W-:Y:S02]  /*1230*/  UIMAD UR9, UR7, UR21, URZ ;  /* 0x00000015070972a4 */ /* 0x000fe4000f8e02ff */
[----:B------:R-:W-:Y:S02]  /*1240*/  @UP1 USHF.R.U32.HI UR8, URZ, UR11, UR12 ;  /* 0x0000000bff081299 */ /* 0x000fe4000801160c */
[----:B------:R-:W-:Y:S02]  /*1250*/  UIMAD.WIDE.U32 UR12, UR5, UR10, URZ ;  /* 0x0000000a050c72a5 */ /* 0x000fe4000f8e00ff */
[----:B------:R-:W-:Y:S02]  /*1260*/  UIMAD UR8, UR8, UR21, URZ ;  /* 0x00000015080872a4 */ /* 0x000fe4000f8e02ff */
[----:B------:R-:W-:Y:S02]  /*1270*/  UIADD3 UR12, UPT, UPT, -UR6, URZ, URZ ;  /* 0x000000ff060c7290 */ /* 0x000fe4000fffe1ff */
[----:B------:R-:W-:-:S02]  /*1280*/  UISETP.GE.AND UP0, UPT, UR5, UR8, UPT ;  /* 0x000000080500728c */ /* 0x000fc4000bf06270 */
[----:B------:R-:W-:Y:S02]  /*1290*/  UIMAD UR45, UR22, UR12, UR45 ;  /* 0x0000000c162d72a4 */ /* 0x000fe4000f8e022d */
[----:B------:R-:W-:Y:S02]  /*12a0*/  UISETP.GE.OR UP0, UPT, UR6, UR9, UP0 ;  /* 0x000000090600728c */ /* 0x000fe40008706670 */
[----:B------:R-:W-:-:S03]  /*12b0*/  UIMAD.WIDE.U32 UR8, UR6, UR10, URZ ;  /* 0x0000000a060872a5 */ /* 0x000fc6000f8e00ff */
[----:B------:R-:W-:Y:S02]  /*12c0*/  UMOV UR10, UR13 ;  /* 0x0000000d000a7c82 */ /* 0x000fe40008000000 */
[----:B------:R-:W-:-:S04]  /*12d0*/  USHF.R.U32.HI UR10, URZ, UR11, UR10 ;  /* 0x0000000bff0a7299 */ /* 0x000fc8000801160a */
[----:B------:R-:W-:Y:S02]  /*12e0*/  USEL UR8, UR5, UR10, !UP1 ;  /* 0x0000000a05087287 */ /* 0x000fe4000c800000 */
[----:B------:R-:W-:Y:S02]  /*12f0*/  @!UP0 USHF.R.U32.HI UR9, URZ, UR11, UR9 ;  /* 0x0000000bff098299 */ /* 0x000fe40008011609 */
[----:B------:R-:W-:Y:S02]  /*1300*/  UIADD3 UR10, UPT, UPT, -UR8, URZ, URZ ;  /* 0x000000ff080a7290 */ /* 0x000fe4000fffe1ff */
[----:B------:R-:W-:Y:S02]  /*1310*/  @!UP0 USEL UR9, UR6, UR9, !UP1 ;  /* 0x0000000906098287 */ /* 0x000fe4000c800000 */
[----:B------:R-:W-:Y:S02]  /*1320*/  UIMAD UR10, UR21, UR10, UR5 ;  /* 0x0000000a150a72a4 */ /* 0x000fe4000f8e0205 */
[----:B------:R-:W-:-:S02]  /*1330*/  UIADD3 UR11, UPT, UPT, -UR5, URZ, URZ ;  /* 0x000000ff050b7290 */ /* 0x000fc4000fffe1ff */
[----:B------:R-:W-:Y:S02]  /*1340*/  @!UP0 UIMAD UR7, UR10, UR7, UR9 ;  /* 0x000000070a0782a4 */ /* 0x000fe4000f8e0209 */
[----:B------:R-:W-:Y:S02]  /*1350*/  @!UP0 UIADD3 UR8, UPT, UPT, UR8, -UR9, URZ ;  /* 0x8000000908088290 */ /* 0x000fe4000fffe0ff */
[----:B------:R-:W-:Y:S02]  /*1360*/  UIMAD UR11, UR14, UR11, UR46 ;  /* 0x0000000b0e0b72a4 */ /* 0x000fe4000f8e022e */
[----:B------:R-:W-:-:S03]  /*1370*/  @!UP0 UIMAD UR5, UR8, UR21, UR6 ;  /* 0x00000015080582a4 */ /* 0x000fc6000f8e0206 */
[----:B------:R-:W-:Y:S01]  /*1380*/  @!UP0 UMOV UR6, UR7 ;  /* 0x0000000700068c82 */ /* 0x000fe20008000000 */
[----:B------:R-:W-:Y:S02]  /*1390*/  UIMAD UR46, UR5, UR14, UR11 ;  /* 0x0000000e052e72a4 */ /* 0x000fe4000f8e020b */
[----:B------:R-:W-:-:S12]  /*13a0*/  UIMAD UR45, UR6, UR22, UR45 ;  /* 0x00000016062d72a4 */ /* 0x000fd8000f8e022d */
.L_x_18:
[----:B------:R-:W-:-:S09]  /*13b0*/  UISETP.NE.AND UP0, UPT, UR23, 0x1, UPT ;  /* 0x000000011700788c */ /* 0x000fd2000bf05270 */
[----:B------:R-:W-:Y:S05]  /*13c0*/  BRA.U UP0, `(.L_x_19) ;  /* 0x0000000100447547 */ /* 0x000fea000b800000 */
[----:B------:R-:W2:Y:S01]  /*13d0*/  LDCU.128 UR12, c[0x0][0xb10] ;  /* 0x00016200ff0c77ac */ /* 0x000ea20008000c00 */
[----:B------:R-:W3:Y:S01]  /*13e0*/  LDCU UR10, c[0x0][0xb0c] ;  /* 0x00016180ff0a77ac */ /* 0x000ee20008000800 */
[----:B------:R-:W4:Y:S01]  /*13f0*/  LDCU UR11, c[0x0][0xb20] ;  /* 0x00016400ff0b77ac */ /* 0x000f220008000800 */
[----:B--2---:R-:W-:Y:S02]  /*1400*/  UIMAD.WIDE.U32 UR6, UR45, UR12, URZ ;  /* 0x0000000c2d0672a5 */ /* 0x004fe4000f8e00ff */
[----:B------:R-:W-:Y:S02]  /*1410*/  UIMAD.WIDE.U32 UR8, UR46, UR15, URZ ;  /* 0x0000000f2e0872a5 */ /* 0x000fe4000f8e00ff */
[----:B---3--:R-:W-:-:S03]  /*1420*/  UISETP.NE.AND UP0, UPT, UR10, 0x1, UPT ;  /* 0x000000010a00788c */ /* 0x008fc6000bf05270 */
[----:B------:R-:W-:Y:S02]  /*1430*/  UMOV UR6, UR7 ;  /* 0x0000000700067c82 */ /* 0x000fe40008000000 */
[----:B------:R-:W-:Y:S01]  /*1440*/  USHF.R.U32.HI UR6, URZ, UR13, UR6 ;  /* 0x0000000dff067299 */ /* 0x000fe20008011606 */
[----:B------:R-:W-:-:S03]  /*1450*/  UMOV UR5, UR9 ;  /* 0x0000000900057c82 */ /* 0x000fc60008000000 */
[----:B------:R-:W-:Y:S02]  /*1460*/  USEL UR6, UR45, UR6, !UP0 ;  /* 0x000000062d067287 */ /* 0x000fe4000c000000 */
[----:B------:R-:W-:Y:S02]  /*1470*/  UISETP.NE.AND UP0, UPT, UR14, 0x1, UPT ;  /* 0x000000010e00788c */ /* 0x000fe4000bf05270 */
[----:B----4-:R-:W-:-:S04]  /*1480*/  USHF.R.U32.HI UR5, URZ, UR11, UR5 ;  /* 0x0000000bff057299 */ /* 0x010fc80008011605 */
[----:B------:R-:W-:-:S04]  /*1490*/  USEL UR5, UR46, UR5, !UP0 ;  /* 0x000000052e057287 */ /* 0x000fc8000c000000 */
[----:B------:R-:W-:Y:S02]  /*14a0*/  UIADD3 UR7, UPT, UPT, UR6, -UR5, URZ ;  /* 0x8000000506077290 */ /* 0x000fe4000fffe0ff */
[----:B------:R-:W-:Y:S02]  /*14b0*/  UIADD3 UR5, UPT, UPT, -UR6, UR5, URZ ;  /* 0x0000000506057290 */ /* 0x000fe4000fffe1ff */
[----:B------:R-:W-:Y:S02]  /*14c0*/  UIMAD UR46, UR7, UR14, UR46 ;  /* 0x0000000e072e72a4 */ /* 0x000fe4000f8e022e */
[----:B------:R-:W-:-:S12]  /*14d0*/  UIMAD UR45, UR5, UR10, UR45 ;  /* 0x0000000a052d72a4 */ /* 0x000fd8000f8e022d */
.L_x_19:
[----:B------:R-:W-:Y:S01]  /*14e0*/  UISETP.NE.AND UP0, UPT, UR20, 0x2, UPT ;  /* 0x000000021400788c */ /* 0x000fe2000bf05270 */
[----:B------:R-:W-:Y:S09]  /*14f0*/  BRA.U !UP6, `(.L_x_20) ;  /* 0x000000010e0c7547 */ /* 0x000ff2000b800000 */
[----:B------:R-:W-:Y:S01]  /*1500*/  UCGABAR_WAIT ;  /* 0x0000000000007dc7 */ /* 0x000fe20008000000 */
[----:B------:R-:W-:Y:S01]  /*1510*/  CCTL.IVALL ;  /* 0x00000000ff00798f */ /* 0x000fe20002000000 */
[----:B------:R-:W-:Y:S05]  /*1520*/  BRA `(.L_x_21) ;  /* 0x0000000000047947 */ /* 0x000fea0003800000 */
.L_x_20:
[----:B------:R-:W-:Y:S06]  /*1530*/  BAR.SYNC.DEFER_BLOCKING 0x0 ;  /* 0x0000000000007b1d */ /* 0x000fec0000010000 */
.L_x_21:
[----:B------:R-:W-:Y:S05]  /*1540*/  BRA.U UP0, `(.L_x_22) ;  /* 0x0000001100d87547 */ /* 0x000fea000b800000 */
[----:B------:R-:W2:Y:S01]  /*1550*/  LDCU UR7, c[0x0][0x38c] ;  /* 0x00007180ff0777ac */ /* 0x000ea20008000800 */
[----:B------:R-:W-:Y:S01]  /*1560*/  PLOP3.LUT P1, PT, PT, PT, UP3, 0x80, 0x8 ;  /* 0x000000000008781c */ /* 0x000fe20003f2f038 */
[----:B------:R-:W-:Y:S01]  /*1570*/  IMAD.MOV.U32 R12, RZ, RZ, 0x1 ;  /* 0x00000001ff0c7424 */ /* 0x000fe200078e00ff */
[----:B------:R-:W-:Y:S01]  /*1580*/  ISETP.EQ.OR P2, PT, R0, RZ, P3 ;  /* 0x000000ff0000720c */ /* 0x000fe20001f42670 */
[----:B------:R-:W-:Y:S01]  /*1590*/  UISETP.NE.AND UP1, UPT, UR20, URZ, UPT ;  /* 0x000000ff1400728c */ /* 0x000fe2000bf25270 */
[----:B------:R-:W-:Y:S01]  /*15a0*/  PLOP3.LUT P1, PT, P1, PT, PT, 0x8, 0x80 ;  /* 0x000000000080781c */ /* 0x000fe20000f2e170 */
[----:B------:R-:W-:Y:S01]  /*15b0*/  USEL UR31, URZ, 0x1, UP5 ;  /* 0x00000001ff1f7887 */ /* 0x000fe2000a800000 */
[----:B------:R-:W-:Y:S01]  /*15c0*/  CS2R R10, SRZ ;  /* 0x00000000000a7805 */ /* 0x000fe2000001ff00 */
[----:B------:R-:W-:Y:S01]  /*15d0*/  IMAD.MOV.U32 R9, RZ, RZ, RZ ;  /* 0x000000ffff097224 */ /* 0x000fe200078e00ff */
[----:B------:R-:W3:Y:S01]  /*15e0*/  LDCU UR49, c[0x0][0x370] ;  /* 0x00006e00ff3177ac */ /* 0x000ee20008000800 */
[----:B------:R-:W-:Y:S01]  /*15f0*/  IMAD.MOV.U32 R8, RZ, RZ, 0x1 ;  /* 0x00000001ff087424 */ /* 0x000fe200078e00ff */
[----:B------:R-:W4:Y:S01]  /*1600*/  LDCU.64 UR40, c[0x0][0x348] ;  /* 0x00006900ff2877ac */ /* 0x000f220008000a00 */
[----:B------:R-:W-:-:S02]  /*1610*/  USHF.R.U32.HI UR53, URZ, 0x7, UR4 ;  /* 0x00000007ff357899 */ /* 0x000fc40008011604 */
[----:B--2---:R-:W-:Y:S02]  /*1620*/  UIADD3 UR6, UPT, UPT, UR7, 0xff, URZ ;  /* 0x000000ff07067890 */ /* 0x004fe4000fffe0ff */
[----:B------:R-:W-:Y:S02]  /*1630*/  UIADD3 UR54, UPT, UPT, UR7, 0x1fe, URZ ;  /* 0x000001fe07367890 */ /* 0x000fe4000fffe0ff */
[----:B------:R-:W-:Y:S01]  /*1640*/  USHF.R.S32.HI UR5, URZ, 0x1f, UR6 ;  /* 0x0000001fff057899 */ /* 0x000fe20008011406 */
[----:B------:R-:W2:Y:S03]  /*1650*/  LDCU UR48, c[0x0][0x374] ;  /* 0x00006e80ff3077ac */ /* 0x000ea60008000800 */
[----:B------:R-:W-:Y:S02]  /*1660*/  ULEA.HI UR5, UR5, UR6, URZ, 0x8 ;  /* 0x0000000605057291 */ /* 0x000fe4000f8f40ff */
[----:B------:R-:W-:-:S02]  /*1670*/  USEL UR31, UR31, 0x2, UP1 ;  /* 0x000000021f1f7887 */ /* 0x000fc40008800000 */
[----:B------:R-:W-:Y:S02]  /*1680*/  USHF.R.S32.HI UR51, URZ, 0x8, UR5 ;  /* 0x00000008ff337899 */ /* 0x000fe40008011405 */
[----:B------:R-:W-:Y:S02]  /*1690*/  UIADD3 UR5, UPT, UPT, UR7, -0x1, URZ ;  /* 0xffffffff07057890 */ /* 0x000fe4000fffe0ff */
[----:B------:R-:W-:Y:S02]  /*16a0*/  UISETP.LT.U32.AND UP0, UPT, UR51, 0x2, UPT ;  /* 0x000000023300788c */ /* 0x000fe4000bf01070 */
[----:B------:R-:W-:Y:S02]  /*16b0*/  UISETP.GE.U32.AND UP2, UPT, UR5, -0x1ff, UPT ;  /* 0xfffffe010500788c */ /* 0x000fe4000bf46070 */
[----:B------:R-:W-:Y:S01]  /*16c0*/  USEL UR50, UR51, 0x2, UP0 ;  /* 0x0000000233327887 */ /* 0x000fe20008000000 */
[----:B------:R-:W-:-:S03]  /*16d0*/  UMOV UR29, URZ ;  /* 0x000000ff001d7c82 */ /* 0x000fc60008000000 */
[----:B------:R-:W-:Y:S02]  /*16e0*/  UIADD3 UR30, UPT, UPT, UR50, -0x1, URZ ;  /* 0xffffffff321e7890 */ /* 0x000fe4000fffe0ff */
[----:B------:R-:W-:-:S03]  /*16f0*/  UIADD3 UR52, UPT, UPT, UR51, -UR50, URZ ;  /* 0x8000003233347290 */ /* 0x000fc6000fffe0ff */
[----:B------:R-:W-:-:S04]  /*1700*/  @UP2 UIADD3 UR30, UPT, UPT, UR50, URZ, URZ ;  /* 0x000000ff321e2290 */ /* 0x000fc8000fffe0ff */
[----:B--234-:R-:W-:-:S12]  /*1710*/  UIADD3 UR30, UPT, UPT, UR30, 0x1, URZ ;  /* 0x000000011e1e7890 */ /* 0x01cfd8000fffe0ff */
.L_x_42:
[----:B------:R-:W-:Y:S01]  /*1720*/  UISETP.NE.AND UP0, UPT, UR47, URZ, UPT ;  /* 0x000000ff2f00728c */ /* 0x000fe2000bf05270 */
[----:B------:R-:W2:Y:S08]  /*1730*/  S2UR UR47, SR_CgaCtaId ;  /* 0x00000000002f79c3 */ /* 0x000eb00000008800 */
[----:B-1----:R-:W-:Y:S05]  /*1740*/  BRA.U UP0, `(.L_x_23) ;  /* 0x0000000100347547 */ /* 0x002fea000b800000 */
[----:B------:R-:W3:Y:S01]  /*1750*/  S2R R0, SR_CgaCtaId ;  /* 0x0000000000007919 */ /* 0x000ee20000008800 */
[----:B------:R-:W-:Y:S02]  /*1760*/  MOV R3, 0x400 ;  /* 0x0000040000037802 */ /* 0x000fe40000000f00 */
[----:B------:R-:W-:Y:S02]  /*1770*/  SHF.L.U32 R2, R8, 0x1f, RZ ;  /* 0x0000001f08027819 */ /* 0x000fe400000006ff */
[----:B---3--:R-:W-:-:S05]  /*1780*/  LEA R0, R0, R3, 0x18 ;  /* 0x0000000300007211 */ /* 0x008fca00078ec0ff */
[----:B------:R-:W-:-:S04]  /*1790*/  IMAD R3, R9, 0x8, R0 ;  /* 0x0000000809037824 */ /* 0x000fc800078e0200 */
[----:B------:R-:W3:Y:S02]  /*17a0*/  SYNCS.PHASECHK.TRANS64.TRYWAIT P0, [R3+URZ+0xb0], R2 ;  /* 0x0000b002030075a7 */ /* 0x000ee400080011ff */
[----:B---3--:R-:W-:Y:S05]  /*17b0*/  @!P0 BRA `(.L_x_24) ;  /* 0x0000007400ac8947 */ /* 0x008fea0003800000 */
.L_x_105:
[----:B------:R-:W-:Y:S01]  /*17c0*/  VIADD R9, R9, 0x1 ;  /* 0x0000000109097836 */ /* 0x000fe20000000000 */
[----:B------:R3:W-:Y:S04]  /*17d0*/  SYNCS.ARRIVE.TRANS64.A1T0 RZ, [R3+URZ+0xa0], RZ ;  /* 0x0000a0ff03ff79a7 */ /* 0x0007e800081000ff */
[----:B------:R-:W-:-:S04]  /*17e0*/  ISETP.NE.AND P0, PT, R9, 0x2, PT ;  /* 0x000000020900780c */ /* 0x000fc80003f05270 */
[----:B------:R-:W-:Y:S02]  /*17f0*/  SEL R9, R9, RZ, P0 ;  /* 0x000000ff09097207 */ /* 0x000fe40000000000 */
[----:B---3--:R-:W-:-:S04]  /*1800*/  SEL R3, RZ, 0x1, P0 ;  /* 0x00000001ff037807 */ /* 0x008fc80000000000 */
[----:B------:R-:W-:-:S07]  /*1810*/  LOP3.LUT R8, R8, R3, RZ, 0x3c, !PT ;  /* 0x0000000308087212 */ /* 0x000fce00078e3cff */
.L_x_23:
[----:B------:R-:W-:Y:S01]  /*1820*/  UMOV UR13, 0x400 ;  /* 0x00000400000d7882 */ /* 0x000fe20000000000 */
[----:B------:R-:W-:Y:S01]  /*1830*/  SHF.L.U32 R0, R12, 0x1f, RZ ;  /* 0x0000001f0c007819 */ /* 0x000fe200000006ff */
[----:B--2---:R-:W-:Y:S02]  /*1840*/  ULEA UR13, UR47, UR13, 0x18 ;  /* 0x0000000d2f0d7291 */ /* 0x004fe4000f8ec0ff */
[----:B------:R-:W-:Y:S02]  /*1850*/  UISETP.GE.U32.AND UP0, UPT, UR54, 0x1ff, UPT ;  /* 0x000001ff3600788c */ /* 0x000fe4000bf06070 */
[----:B------:R-:W-:Y:S02]  /*1860*/  ULEA UR5, UR29, UR13, 0x3 ;  /* 0x0000000d1d057291 */ /* 0x000fe4000f8e18ff */
[----:B------:R-:W-:Y:S02]  /*1870*/  USHF.L.U32 UR35, UR45, 0x6, URZ ;  /* 0x000000062d237899 */ /* 0x000fe400080006ff */
[----:B------:R-:W-:Y:S01]  /*1880*/  UIMAD UR19, UR46, 0xe0, UR53 ;  /* 0x000000e02e1378a4 */ /* 0x000fe2000f8e0235 */
[----:B------:R-:W-:-:S04]  /*1890*/  UMOV UR14, URZ ;  /* 0x000000ff000e7c82 */ /* 0x000fc80008000000 */
[----:B------:R2:W3:Y:S01]  /*18a0*/  SYNCS.PHASECHK.TRANS64.TRYWAIT P0, [UR5+0x10], R0 ;  /* 0x00001000ff0075a7 */ /* 0x0004e20008001105 */
[----:B------:R-:W-:Y:S06]  /*18b0*/  BRA.U !UP0, `(.L_x_25) ;  /* 0x0000000108f07547 */ /* 0x000fec000b800000 */
[----:B------:R-:W-:Y:S01]  /*18c0*/  UMOV UR21, URZ ;  /* 0x000000ff00157c82 */ /* 0x000fe20008000000 */
[----:B------:R-:W-:-:S05]  /*18d0*/  UMOV UR6, UR29 ;  /* 0x0000001d00067c82 */ /* 0x000fca0008000000 */
.L_x_31:
[----:B------:R-:W-:Y:S01]  /*18e0*/  @!P3 MOV R2, 0x12000 ;  /* 0x000120000002b802 */ /* 0x000fe20000000f00 */
[----:B------:R-:W-:Y:S01]  /*18f0*/  ULEA UR33, UR6, UR13, 0x3 ;  /* 0x0000000d06217291 */ /* 0x000fe2000f8e18ff */
[----:B-1-3--:R-:W-:Y:S11]  /*1900*/  @P0 BRA `(.L_x_26) ;  /* 0x00000000000c0947 */ /* 0x00aff60003800000 */
[----:B------:R-:W-:Y:S04]  /*1910*/  SHF.L.U32 R3, R12, 0x1f, RZ ;  /* 0x0000001f0c037819 */ /* 0x000fe800000006ff */
[----:B------:R-:W3:Y:S02]  /*1920*/  SYNCS.PHASECHK.TRANS64.TRYWAIT P0, [UR33+0x10], R3 ;  /* 0x00001003ff0075a7 */ /* 0x000ee40008001121 */
[----:B---3--:R-:W-:Y:S05]  /*1930*/  @!P0 BRA `(.L_x_27) ;  /* 0x0000007400608947 */ /* 0x008fea0003800000 */
.L_x_26:
[----:B------:R3:W-:Y:S01]  /*1940*/  @!P3 SYNCS.ARRIVE.TRANS64 RZ, [UR33], R2 ;  /* 0x00000002ffffb9a7 */ /* 0x0007e20008000021 */
[----:B------:R-:W-:Y:S04]  /*1950*/  ULOP3.LUT UR5, UR31, 0x2, URZ, 0xfc, !UPT ;  /* 0x000000021f057892 */ /* 0x000fe8000f8efcff */
[----:B------:R-:W-:Y:S09]  /*1960*/  UISETP.NE.AND UP0, UPT, UR5, 0x2, UPT ;  /* 0x000000020500788c */ /* 0x000ff2000bf05270 */
[----:B------:R-:W-:Y:S05]  /*1970*/  BRA.U UP0, `(.L_x_28) ;  /* 0x0000000100047547 */ /* 0x000fea000b800000 */
[----:B-1----:R-:W-:Y:S05]  /*1980*/  BPT.TRAP 0x1 ;  /* 0x000000040000795c */ /* 0x002fea0000300000 */
.L_x_28:
[----:B------:R-:W-:Y:S04]  /*1990*/  BSSY.RECONVERGENT B0, `(.L_x_29) ;  /* 0x0000003000007945 */ /* 0x000fe80003800200 */
[----:B------:R-:W-:Y:S05]  /*19a0*/  @P2 BRA `(.L_x_30) ;  /* 0x0000000000042947 */ /* 0x000fea0003800000 */
[----:B-1----:R-:W-:Y:S05]  /*19b0*/  BPT.TRAP 0x1 ;  /* 0x000000040000795c */ /* 0x002fea0000300000 */
.L_x_30:
[----:B-1----:R-:W-:Y:S05]  /*19c0*/  BSYNC.RECONVERGENT B0 ;  /* 0x0000000000007941 */ /* 0x002fea0003800200 */
.L_x_29:
[----:B------:R-:W-:Y:S02]  /*19d0*/  UIADD3 UR5, UPT, UPT, UR6, 0x1, URZ ;  /* 0x0000000106057890 */ /* 0x000fe4000fffe0ff */
[----:B------:R-:W-:Y:S02]  /*19e0*/  UIADD3 UR14, UP1, UPT, UR40, 0x80, URZ ;  /* 0x00000080280e7890 */ /* 0x000fe4000ff3e0ff */
[----:B------:R-:W-:Y:S02]  /*19f0*/  UISETP.NE.AND UP0, UPT, UR5, 0x2, UPT ;  /* 0x000000020500788c */ /* 0x000fe4000bf05270 */
[----:B------:R-:W-:Y:S02]  /*1a00*/  ULEA UR24, UR6, UR13, 0xe ;  /* 0x0000000d06187291 */ /* 0x000fe4000f8e70ff */
[----:B------:R-:W-:Y:S02]  /*1a10*/  USEL UR7, URZ, 0x1, UP0 ;  /* 0x00000001ff077887 */ /* 0x000fe40008000000 */
[----:B------:R-:W-:Y:S02]  /*1a20*/  USEL UR29, UR5, URZ, UP0 ;  /* 0x000000ff051d7287 */ /* 0x000fe40008000000 */
[----:B------:R-:W-:Y:S02]  /*1a30*/  USHF.L.U32 UR34, UR21, 0x8, URZ ;  /* 0x0000000815227899 */ /* 0x000fe400080006ff */
[----:B------:R-:W-:Y:S01]  /*1a40*/  ULEA UR5, UR29, UR13, 0x3 ;  /* 0x0000000d1d057291 */ /* 0x000fe2000f8e18ff */
[----:B------:R-:W-:Y:S01]  /*1a50*/  LOP3.LUT R12, R12, UR7, RZ, 0x3c, !PT ;  /* 0x000000070c0c7c12 */ /* 0x000fe2000f8e3cff */
[----:B------:R-:W-:Y:S02]  /*1a60*/  UIADD3.X UR15, UPT, UPT, URZ, UR41, URZ, UP1, !UPT ;  /* 0x00000029ff0f7290 */ /* 0x000fe40008ffe4ff */
[----:B------:R-:W-:Y:S01]  /*1a70*/  UIADD3 UR32, UPT, UPT, UR24, 0x7200, URZ ;  /* 0x0000720018207890 */ /* 0x000fe2000fffe0ff */
[----:B--2---:R-:W-:Y:S01]  /*1a80*/  SHF.L.U32 R0, R12, 0x1f, RZ ;  /* 0x0000001f0c007819 */ /* 0x004fe200000006ff */
[----:B------:R-:W-:Y:S02]  /*1a90*/  UIADD3 UR26, UPT, UPT, UR34, 0x80, URZ ;  /* 0x00000080221a7890 */ /* 0x000fe4000fffe0ff */
[----:B------:R-:W-:Y:S01]  /*1aa0*/  UIADD3 UR24, UPT, UPT, UR24, 0x9200, URZ ;  /* 0x0000920018187890 */ /* 0x000fe2000fffe0ff */
[----:B------:R4:W1:Y:S01]  /*1ab0*/  SYNCS.PHASECHK.TRANS64.TRYWAIT P0, [UR5+0x10], R0 ;  /* 0x00001000ff0075a7 */ /* 0x0008620008001105 */
[----:B------:R-:W-:Y:S01]  /*1ac0*/  UIMAD UR5, UR6, 0xe000, UR4 ;  /* 0x0000e000060578a4 */ /* 0x000fe2000f8e0204 */
[----:B------:R-:W-:Y:S02]  /*1ad0*/  UMOV UR7, 0x10000000 ;  /* 0x1000000000077882 */ /* 0x000fe40000000000 */
[----:B------:R-:W-:Y:S01]  /*1ae0*/  UMOV UR6, 0x0 ;  /* 0x0000000000067882 */ /* 0x000fe20000000000 */
[----:B------:R-:W-:Y:S01]  /*1af0*/  UIADD3 UR22, UP0, UPT, UR40, 0x180, URZ ;  /* 0x0000018028167890 */ /* 0x000fe2000ff1e0ff */
[----:B------:R-:W-:Y:S01]  /*1b00*/  UTMALDG.3D [UR32], [UR14], desc[UR6] ;  /* 0x000006200e0075b4 */ /* 0x000fe20008011000 */
[----:B------:R-:W-:Y:S01]  /*1b10*/  UIADD3 UR5, UPT, UPT, UR13, UR5, URZ ;  /* 0x000000050d057290 */ /* 0x000fe2000fffe0ff */
[----:B------:R-:W-:Y:S01]  /*1b20*/  UMOV UR25, UR33 ;  /* 0x0000002100197c82 */ /* 0x000fe20008000000 */
[----:B------:R-:W-:Y:S01]  /*1b30*/  UMOV UR27, UR35 ;  /* 0x00000023001b7c82 */ /* 0x000fe20008000000 */
[----:B------:R-:W-:Y:S01]  /*1b40*/  UMOV UR28, UR36 ;  /* 0x00000024001c7c82 */ /* 0x000fe20008000000 */
[----:B------:R-:W-:Y:S01]  /*1b50*/  UIADD3.X UR23, UPT, UPT, URZ, UR41, URZ, UP0, !UPT ;  /* 0x00000029ff177290 */ /* 0x000fe200087fe4ff */
[----:B------:R2:W-:Y:S01]  /*1b60*/  UTMALDG.3D [UR24], [UR14], desc[UR6] ;  /* 0x000006180e0075b4 */ /* 0x0005e20008011000 */
[----:B------:R-:W-:Y:S02]  /*1b70*/  UIADD3 UR16, UPT, UPT, UR5, 0xf200, URZ ;  /* 0x0000f20005107890 */ /* 0x000fe4000fffe0ff */
[----:B------:R-:W-:Y:S01]  /*1b80*/  UIADD3 UR8, UPT, UPT, UR5, 0x16200, URZ ;  /* 0x0001620005087890 */ /* 0x000fe2000fffe0ff */
[----:B------:R-:W-:Y:S01]  /*1b90*/  UMOV UR37, 0x30000 ;  /* 0x0003000000257882 */ /* 0x000fe20000000000 */
[----:B------:R-:W-:Y:S01]  /*1ba0*/  UMOV UR17, UR33 ;  /* 0x0000002100117c82 */ /* 0x000fe20008000000 */
[----:B------:R-:W-:Y:S01]  /*1bb0*/  UMOV UR20, UR36 ;  /* 0x0000002400147c82 */ /* 0x000fe20008000000 */
[----:B------:R-:W-:Y:S01]  /*1bc0*/  UMOV UR18, UR34 ;  /* 0x0000002200127c82 */ /* 0x000fe20008000000 */
[----:B------:R-:W-:Y:S02]  /*1bd0*/  UMOV UR11, UR19 ;  /* 0x00000013000b7c82 */ /* 0x000fe40008000000 */
[----:B------:R-:W-:Y:S01]  /*1be0*/  UTMALDG.3D.MULTICAST [UR16], [UR22], UR37, desc[UR6] ;  /* 0x00000610160073b4 */ /* 0x000fe20008011825 */
[----:B------:R-:W-:Y:S01]  /*1bf0*/  UIADD3 UR21, UPT, UPT, UR21, 0x1, URZ ;  /* 0x0000000115157890 */ /* 0x000fe2000fffe0ff */
[----:B------:R-:W-:Y:S01]  /*1c00*/  UMOV UR12, UR36 ;  /* 0x00000024000c7c82 */ /* 0x000fe20008000000 */
[----:B------:R-:W-:Y:S01]  /*1c10*/  UMOV UR9, UR33 ;  /* 0x0000002100097c82 */ /* 0x000fe20008000000 */
[----:B------:R-:W-:Y:S01]  /*1c20*/  UMOV UR10, UR26 ;  /* 0x0000001a000a7c82 */ /* 0x000fe20008000000 */
[----:B------:R-:W-:Y:S01]  /*1c30*/  UISETP.NE.AND UP0, UPT, UR21, UR30, UPT ;  /* 0x0000001e1500728c */ /* 0x000fe2000bf05270 */
[----:B------:R3:W-:Y:S01]  /*1c40*/  UTMALDG.3D.MULTICAST [UR8], [UR22], UR37, desc[UR6] ;  /* 0x00000608160073b4 */ /* 0x0007e20008011825 */
[----:B--2---:R-:W-:Y:S01]  /*1c50*/  UMOV UR14, UR30 ;  /* 0x0000001e000e7c82 */ /* 0x004fe20008000000 */
[----:B---3--:R-:W-:Y:S06]  /*1c60*/  UMOV UR6, UR29 ;  /* 0x0000001d00067c82 */ /* 0x008fec0008000000 */
[----:B----4-:R-:W-:Y:S05]  /*1c70*/  BRA.U UP0, `(.L_x_31) ;  /* 0xfffffffd00187547 */ /* 0x010fea000b83ffff */
.L_x_25:
[----:B------:R-:W-:Y:S01]  /*1c80*/  ULEA UR5, UR29, UR13, 0x3 ;  /* 0x0000000d1d057291 */ /* 0x000fe2000f8e18ff */
[----:B--2---:R-:W-:Y:S01]  /*1c90*/  SHF.L.U32 R0, R12, 0x1f, RZ ;  /* 0x0000001f0c007819 */ /* 0x004fe200000006ff */
[----:B------:R-:W-:Y:S01]  /*1ca0*/  @!P1 SYNCS.ARRIVE.TRANS64.A1T0 RZ, [UR13+0x38], RZ ;  /* 0x000038ffffff99a7 */ /* 0x000fe2000810000d */
[----:B------:R-:W-:-:S06]  /*1cb0*/  UISETP.GT.AND UP0, UPT, UR51, UR50, UPT ;  /* 0x000000323300728c */ /* 0x000fcc000bf04270 */
[----:B-1-3--:R1:W2:Y:S03]  /*1cc0*/  SYNCS.PHASECHK.TRANS64.TRYWAIT P0, [UR5+0x10], R0 ;  /* 0x00001000ff0075a7 */ /* 0x00a2a60008001105 */
[----:B------:R-:W-:Y:S05]  /*1cd0*/  BRA.U !UP0, `(.L_x_32) ;  /* 0x0000000108ec7547 */ /* 0x000fea000b800000 */
[----:B------:R-:W-:Y:S01]  /*1ce0*/  UIADD3 UR15, UPT, UPT, UR52, UR14, URZ ;  /* 0x0000000e340f7290 */ /* 0x000fe2000fffe0ff */
[----:B------:R-:W-:-:S11]  /*1cf0*/  UMOV UR6, UR29 ;  /* 0x0000001d00067c82 */ /* 0x000fd60008000000 */
.L_x_38:
[----:B--2---:R-:W-:Y:S01]  /*1d00*/  @!P3 MOV R2, 0x12000 ;  /* 0x000120000002b802 */ /* 0x004fe20000000f00 */
[----:B------:R-:W-:Y:S01]  /*1d10*/  ULEA UR33, UR6, UR13, 0x3 ;  /* 0x0000000d06217291 */ /* 0x000fe2000f8e18ff */
[----:B--2-4-:R-:W-:Y:S11]  /*1d20*/  @P0 BRA `(.L_x_33) ;  /* 0x00000000000c0947 */ /* 0x014ff60003800000 */
[----:B------:R-:W-:Y:S04]  /*1d30*/  SHF.L.U32 R3, R12, 0x1f, RZ ;  /* 0x0000001f0c037819 */ /* 0x000fe800000006ff */
[----:B------:R-:W2:Y:S02]  /*1d40*/  SYNCS.PHASECHK.TRANS64.TRYWAIT P0, [UR33+0x10], R3 ;  /* 0x00001003ff0075a7 */ /* 0x000ea40008001121 */
[----:B--2---:R-:W-:Y:S05]  /*1d50*/  @!P0 BRA `(.L_x_34) ;  /* 0x0000007000708947 */ /* 0x004fea0003800000 */
.L_x_33:
[----:B------:R2:W-:Y:S01]  /*1d60*/  @!P3 SYNCS.ARRIVE.TRANS64 RZ, [UR33], R2 ;  /* 0x00000002ffffb9a7 */ /* 0x0005e20008000021 */
[----:B------:R-:W-:Y:S04]  /*1d70*/  ULOP3.LUT UR5, UR31, 0x2, URZ, 0xfc, !UPT ;  /* 0x000000021f057892 */ /* 0x000fe8000f8efcff */
[----:B------:R-:W-:Y:S09]  /*1d80*/  UISETP.NE.AND UP0, UPT, UR5, 0x2, UPT ;  /* 0x000000020500788c */ /* 0x000ff2000bf05270 */
[----:B------:R-:W-:Y:S05]  /*1d90*/  BRA.U UP0, `(.L_x_35) ;  /* 0x0000000100047547 */ /* 0x000fea000b800000 */
[----:B------:R-:W-:Y:S05]  /*1da0*/  BPT.TRAP 0x1 ;  /* 0x000000040000795c */ /* 0x000fea0000300000 */
.L_x_35:
[----:B------:R-:W-:Y:S04]  /*1db0*/  BSSY.RECONVERGENT B0, `(.L_x_36) ;  /* 0x0000003000007945 */ /* 0x000fe80003800200 */
[----:B------:R-:W-:Y:S05]  /*1dc0*/  @P2 BRA `(.L_x_37) ;  /* 0x0000000000042947 */ /* 0x000fea0003800000 */
[----:B------:R-:W-:Y:S05]  /*1dd0*/  BPT.TRAP 0x1 ;  /* 0x000000040000795c */ /* 0x000fea0000300000 */
.L_x_37:
[----:B------:R-:W-:Y:S05]  /*1de0*/  BSYNC.RECONVERGENT B0 ;  /* 0x0000000000007941 */ /* 0x000fea0003800200 */
.L_x_36:
        /* <DEDUP_REMOVED lines=11> */
[----:B-1----:R-:W-:Y:S01]  /*1ea0*/  SHF.L.U32 R0, R12, 0x1f, RZ ;  /* 0x0000001f0c007819 */ /* 0x002fe200000006ff */
[----:B------:R-:W-:Y:S02]  /*1eb0*/  UIADD3 UR26, UPT, UPT, UR34, 0x80, URZ ;  /* 0x00000080221a7890 */ /* 0x000fe4000fffe0ff */
[----:B------:R-:W-:Y:S01]  /*1ec0*/  UIADD3 UR24, UPT, UPT, UR24, 0x9200, URZ ;  /* 0x0000920018187890 */ /* 0x000fe2000fffe0ff */
[----:B------:R3:W4:Y:S01]  /*1ed0*/  SYNCS.PHASECHK.TRANS64.TRYWAIT P0, [UR5+0x10], R0 ;  /* 0x00001000ff0075a7 */ /* 0x0007220008001105 */
[----:B------:R-:W-:Y:S01]  /*1ee0*/  UMOV UR38, 0x0 ;  /* 0x0000000000267882 */ /* 0x000fe20000000000 */
[----:B------:R-:W-:Y:S01]  /*1ef0*/  UMOV UR39, 0x10000000 ;  /* 0x1000000000277882 */ /* 0x000fe20000000000 */
[----:B------:R-:W-:Y:S01]  /*1f00*/  UIMAD UR5, UR6, 0xe000, UR4 ;  /* 0x0000e000060578a4 */ /* 0x000fe2000f8e0204 */
[----:B------:R-:W-:Y:S01]  /*1f10*/  UTMALDG.3D [UR32], [UR22], desc[UR38] ;  /* 0x00002620160075b4 */ /* 0x000fe20008011000 */
[----:B------:R-:W-:Y:S02]  /*1f20*/  UIADD3 UR6, UP0, UPT, UR40, 0x180, URZ ;  /* 0x0000018028067890 */ /* 0x000fe4000ff1e0ff */
[----:B------:R-:W-:Y:S01]  /*1f30*/  UIADD3 UR5, UPT, UPT, UR13, UR5, URZ ;  /* 0x000000050d057290 */ /* 0x000fe2000fffe0ff */
[----:B------:R-:W-:Y:S01]  /*1f40*/  UMOV UR25, UR33 ;  /* 0x0000002100197c82 */ /* 0x000fe20008000000 */
[----:B------:R-:W-:Y:S01]  /*1f50*/  UMOV UR27, UR35 ;  /* 0x00000023001b7c82 */ /* 0x000fe20008000000 */
[----:B------:R-:W-:Y:S01]  /*1f60*/  UMOV UR28, UR36 ;  /* 0x00000024001c7c82 */ /* 0x000fe20008000000 */
[----:B------:R-:W-:Y:S01]  /*1f70*/  UIADD3.X UR7, UPT, UPT, URZ, UR41, URZ, UP0, !UPT ;  /* 0x00000029ff077290 */ /* 0x000fe200087fe4ff */
[----:B------:R-:W-:Y:S01]  /*1f80*/  UTMALDG.3D [UR24], [UR22], desc[UR38] ;  /* 0x00002618160075b4 */ /* 0x000fe20008011000 */
[----:B------:R-:W-:Y:S01]  /*1f90*/  UIADD3 UR16, UPT, UPT, UR5, 0xf200, URZ ;  /* 0x0000f20005107890 */ /* 0x000fe2000fffe0ff */
[----:B------:R-:W-:Y:S01]  /*1fa0*/  UMOV UR21, 0x30000 ;  /* 0x0003000000157882 */ /* 0x000fe20000000000 */
[----:B------:R-:W-:Y:S01]  /*1fb0*/  UMOV UR17, UR33 ;  /* 0x0000002100117c82 */ /* 0x000fe20008000000 */
[----:B------:R-:W-:Y:S01]  /*1fc0*/  UMOV UR20, UR36 ;  /* 0x0000002400147c82 */ /* 0x000fe20008000000 */
[----:B------:R-:W-:Y:S01]  /*1fd0*/  UMOV UR18, UR34 ;  /* 0x0000002200127c82 */ /* 0x000fe20008000000 */
[----:B------:R-:W-:Y:S01]  /*1fe0*/  UIADD3 UR8, UPT, UPT, UR5, 0x16200, URZ ;  /* 0x0001620005087890 */ /* 0x000fe2000fffe0ff */
[----:B------:R-:W-:Y:S03]  /*1ff0*/  UMOV UR11, UR19 ;  /* 0x00000013000b7c82 */ /* 0x000fe60008000000 */
[----:B------:R-:W-:Y:S01]  /*2000*/  UTMALDG.3D.MULTICAST [UR16], [UR6], UR21, desc[UR38] ;  /* 0x00002610060073b4 */ /* 0x000fe20008011815 */
[----:B------:R-:W-:Y:S01]  /*2010*/  UIADD3 UR14, UPT, UPT, UR14, 0x1, URZ ;  /* 0x000000010e0e7890 */ /* 0x000fe2000fffe0ff */
[----:B------:R-:W-:Y:S01]  /*2020*/  UMOV UR12, UR36 ;  /* 0x00000024000c7c82 */ /* 0x000fe20008000000 */
[----:B------:R-:W-:Y:S01]  /*2030*/  UMOV UR9, UR33 ;  /* 0x0000002100097c82 */ /* 0x000fe20008000000 */
[----:B------:R-:W-:Y:S01]  /*2040*/  UMOV UR10, UR26 ;  /* 0x0000001a000a7c82 */ /* 0x000fe20008000000 */
[----:B------:R-:W-:Y:S01]  /*2050*/  UISETP.NE.AND UP0, UPT, UR14, UR15, UPT ;  /* 0x0000000f0e00728c */ /* 0x000fe2000bf05270 */
[----:B------:R1:W-:Y:S02]  /*2060*/  UTMALDG.3D.MULTICAST [UR8], [UR6], UR21, desc[UR38] ;  /* 0x00002608060073b4 */ /* 0x0003e40008011815 */
[----:B-1----:R-:W-:Y:S06]  /*2070*/  UMOV UR6, UR29 ;  /* 0x0000001d00067c82 */ /* 0x002fec0008000000 */
[----:B---3--:R-:W-:Y:S05]  /*2080*/  BRA.U UP0, `(.L_x_38) ;  /* 0xfffffffd001c7547 */ /* 0x008fea000b83ffff */
.L_x_32:
[C---:B------:R-:W-:Y:S01]  /*2090*/  LEA R3, R11.reuse, UR13, 0x3 ;  /* 0x0000000d0b037c11 */ /* 0x040fe2000f8e18ff */
[----:B------:R-:W-:Y:S01]  /*20a0*/  NOP ;  /* 0x0000000000007918 */ /* 0x000fe20000000000 */
[----:B-1----:R-:W-:Y:S02]  /*20b0*/  SHF.L.U32 R0, R10, 0x1f, RZ ;  /* 0x0000001f0a007819 */ /* 0x002fe400000006ff */
[----:B------:R-:W-:Y:S02]  /*20c0*/  LEA R5, R11, UR13, 0x4 ;  /* 0x0000000d0b057c11 */ /* 0x000fe4000f8e20ff */
[----:B--2-4-:R-:W1:Y:S02]  /*20d0*/  SYNCS.PHASECHK.TRANS64.TRYWAIT P0, [R3+URZ+0x40], R0 ;  /* 0x00004000030075a7 */ /* 0x014e6400080011ff */
[----:B-1----:R-:W-:Y:S05]  /*20e0*/  @!P0 BRA `(.L_x_39) ;  /* 0x0000006c00a48947 */ /* 0x002fea0003800000 */
.L_x_108:
[----:B------:R-:W2:Y:S01]  /*20f0*/  LDS.128 R4, [R5+0xd0] ;  /* 0x0000d00005047984 */ /* 0x000ea20000000c00 */
[----:B------:R-:W-:Y:S01]  /*2100*/  UISETP.GE.AND UP0, UPT, UR42, 0x1, UPT ;  /* 0x000000012a00788c */ /* 0x000fe2000bf06270 */
[----:B------:R-:W-:Y:S01]  /*2110*/  @!PT LDS RZ, [RZ] ;  /* 0x00000000fffff984 */ /* 0x000fe20000000800 */
[----:B------:R-:W-:Y:S01]  /*2120*/  @!PT LDS RZ, [RZ] ;  /* 0x00000000fffff984 */ /* 0x000fe20000000800 */
[----:B------:R-:W-:Y:S01]  /*2130*/  @!PT LDS RZ, [RZ] ;  /* 0x00000000fffff984 */ /* 0x000fe20000000800 */
[----:B------:R-:W-:Y:S01]  /*2140*/  @!PT LDS RZ, [RZ] ;  /* 0x00000000fffff984 */ /* 0x000fe20000000800 */
[----:B------:R3:W-:Y:S06]  /*2150*/  MEMBAR.ALL.CTA ;  /* 0x0000000000007992 */ /* 0x0007ec0000008000 */
[----:B---3--:R-:W3:Y:S01]  /*2160*/  FENCE.VIEW.ASYNC.S ;  /* 0x00000000000073c6 */ /* 0x008ee20000000000 */
[----:B--2---:R-:W-:-:S13]  /*2170*/  LOP3.LUT P0, RZ, R6, 0x1, RZ, 0xc0, !PT ;  /* 0x0000000106ff7812 */ /* 0x004fda000780c0ff */
[----:B---3--:R-:W-:Y:S01]  /*2180*/  VOTEU.ANY UP1, P0 ;  /* 0x0000000000ff7886 */ /* 0x008fe20000020100 */
[----:B------:R-:W-:-:S13]  /*2190*/  PLOP3.LUT P0, PT, PT, PT, UP1, 0x80, 0x8 ;  /* 0x000000000008781c */ /* 0x000fda0003f0f018 */
[----:B-1----:R-:W-:Y:S02]  /*21a0*/  @P0 LOP3.LUT R0, R5, 0xffff, RZ, 0xc0, !PT ;  /* 0x0000ffff05000812 */ /* 0x002fe400078ec0ff */
[----:B------:R-:W-:Y:S02]  /*21b0*/  @P0 MOV R2, R4 ;  /* 0x0000000400020202 */ /* 0x000fe40000000f00 */
[----:B------:R-:W-:Y:S01]  /*21c0*/  @P0 R2UR UR6, R0 ;  /* 0x00000000000602ca */ /* 0x000fe200000e0000 */
[----:B------:R-:W-:Y:S01]  /*21d0*/  VIADD R0, R3, 0x50 ;  /* 0x0000005003007836 */ /* 0x000fe20000000000 */
[----:B------:R-:W-:Y:S02]  /*21e0*/  @P0 SHF.R.U32.HI R4, RZ, 0x10, R5 ;  /* 0x00000010ff040819 */ /* 0x000fe40000011605 */
[----:B------:R-:W-:Y:S02]  /*21f0*/  @P0 R2UR UR7, R2 ;  /* 0x00000000020702ca */ /* 0x000fe400000e0000 */
[----:B------:R-:W-:-:S02]  /*2200*/  PRMT R0, RZ, 0x654, R0 ;  /* 0x00000654ff007816 */ /* 0x000fc40000000000 */
[----:B------:R-:W-:Y:S02]  /*2210*/  @P0 R2UR UR5, R4 ;  /* 0x00000000040502ca */ /* 0x000fe400000e0000 */
[----:B------:R1:W-:Y:S03]  /*2220*/  SYNCS.ARRIVE.TRANS64.RED.A1T0 RZ, [R0+URZ], RZ ;  /* 0x000000ff00ff79a7 */ /* 0x0003e600081004ff */
[----:B------:R-:W-:-:S04]  /*2230*/  @UP1 UMOV UR43, UR6 ;  /* 0x00000006002b1c82 */ /* 0x000fc80008000000 */
[----:B------:R-:W-:-:S04]  /*2240*/  @UP1 UMOV UR44, UR7 ;  /* 0x00000007002c1c82 */ /* 0x000fc80008000000 */
[----:B------:R-:W-:Y:S01]  /*2250*/  @UP1 UMOV UR36, UR5 ;  /* 0x0000000500241c82 */ /* 0x000fe20008000000 */
[----:B------:R-:W-:Y:S05]  /*2260*/  BRA.U !UP0, `(.L_x_40) ;  /* 0x0000000108d47547 */ /* 0x000fea000b800000 */
[----:B------:R-:W2:Y:S01]  /*2270*/  LDCU.128 UR16, c[0x0][0xb10] ;  /* 0x00016200ff1077ac */ /* 0x000ea20008000c00 */
[----:B------:R-:W3:Y:S01]  /*2280*/  LDCU UR12, c[0x0][0xb20] ;  /* 0x00016400ff0c77ac */ /* 0x000ee20008000800 */
[----:B------:R-:W4:Y:S01]  /*2290*/  LDCU UR22, c[0x0][0xb0c] ;  /* 0x00016180ff1677ac */ /* 0x000f220008000800 */
[----:B------:R-:W1:Y:S01]  /*22a0*/  LDCU.64 UR8, c[0x0][0xb28] ;  /* 0x00016500ff0877ac */ /* 0x000e620008000a00 */
[----:B------:R-:W-:Y:S02]  /*22b0*/  UISETP.NE.AND UP3, UPT, UR42, 0x1, UPT ;  /* 0x000000012a00788c */ /* 0x000fe4000bf65270 */
[----:B--2---:R-:W-:Y:S02]  /*22c0*/  UIMAD.WIDE.U32 UR10, UR48, UR19, URZ ;  /* 0x00000013300a72a5 */ /* 0x004fe4000f8e00ff */
[----:B------:R-:W-:Y:S02]  /*22d0*/  UIMAD.WIDE.U32 UR6, UR49, UR16, URZ ;  /* 0x00000010310672a5 */ /* 0x000fe4000f8e00ff */
[----:B------:R-:W-:-:S02]  /*22e0*/  UISETP.NE.AND UP0, UPT, UR18, 0x1, UPT ;  /* 0x000000011200788c */ /* 0x000fc4000bf05270 */
[----:B------:R-:W-:Y:S01]  /*22f0*/  UIMAD.WIDE.U32 UR20, UR43, UR19, URZ ;  /* 0x000000132b1472a5 */ /* 0x000fe2000f8e00ff */
[----:B------:R-:W-:Y:S02]  /*2300*/  UMOV UR10, UR11 ;  /* 0x0000000b000a7c82 */ /* 0x000fe40008000000 */
[----:B------:R-:W-:Y:S01]  /*2310*/  UMOV UR6, UR7 ;  /* 0x0000000700067c82 */ /* 0x000fe20008000000 */
[----:B---3--:R-:W-:Y:S02]  /*2320*/  USHF.R.U32.HI UR10, URZ, UR12, UR10 ;  /* 0x0000000cff0a7299 */ /* 0x008fe4000801160a */
[----:B------:R-:W-:Y:S02]  /*2330*/  USHF.R.U32.HI UR7, URZ, UR17, UR6 ;  /* 0x00000011ff077299 */ /* 0x000fe40008011606 */
[----:B----4-:R-:W-:Y:S02]  /*2340*/  UISETP.NE.AND UP2, UPT, UR22, 0x1, UPT ;  /* 0x000000011600788c */ /* 0x010fe4000bf45270 */
[----:B------:R-:W-:-:S02]  /*2350*/  USEL UR6, UR48, UR10, !UP0 ;  /* 0x0000000a30067287 */ /* 0x000fc4000c000000 */
[----:B------:R-:W-:Y:S02]  /*2360*/  USEL UR7, UR49, UR7, !UP2 ;  /* 0x0000000731077287 */ /* 0x000fe4000d000000 */
[----:B-1----:R-:W-:Y:S01]  /*2370*/  UIMAD.WIDE.U32 UR10, UR6, UR8, URZ ;  /* 0x00000008060a72a5 */ /* 0x002fe2000f8e00ff */
[----:B------:R-:W-:Y:S01]  /*2380*/  UMOV UR5, UR21 ;  /* 0x0000001500057c82 */ /* 0x000fe20008000000 */
[----:B------:R-:W-:Y:S02]  /*2390*/  UIMAD.WIDE.U32 UR14, UR44, UR16, URZ ;  /* 0x000000102c0e72a5 */ /* 0x000fe4000f8e00ff */
[----:B------:R-:W-:-:S03]  /*23a0*/  UIMAD.WIDE.U32 UR20, UR7, UR8, URZ ;  /* 0x00000008071472a5 */ /* 0x000fc6000f8e00ff */
[----:B------:R-:W-:Y:S01]  /*23b0*/  UMOV UR10, UR11 ;  /* 0x0000000b000a7c82 */ /* 0x000fe20008000000 */
[----:B------:R-:W-:Y:S02]  /*23c0*/  USHF.R.U32.HI UR5, URZ, UR12, UR5 ;  /* 0x0000000cff057299 */ /* 0x000fe40008011605 */
[----:B------:R-:W-:Y:S01]  /*23d0*/  @UP3 USHF.R.U32.HI UR6, URZ, UR9, UR10 ;  /* 0x00000009ff063299 */ /* 0x000fe2000801160a */
[----:B------:R-:W-:Y:S01]  /*23e0*/  UMOV UR14, UR15 ;  /* 0x0000000f000e7c82 */ /* 0x000fe20008000000 */
[----:B------:R-:W-:Y:S01]  /*23f0*/  UMOV UR20, UR21 ;  /* 0x0000001500147c82 */ /* 0x000fe20008000000 */
[----:B------:R-:W-:Y:S02]  /*2400*/  USHF.R.U32.HI UR17, URZ, UR17, UR14 ;  /* 0x00000011ff117299 */ /* 0x000fe4000801160e */
[----:B------:R-:W-:Y:S02]  /*2410*/  USEL UR5, UR43, UR5, !UP0 ;  /* 0x000000052b057287 */ /* 0x000fe4000c000000 */
[----:B------:R-:W-:-:S02]  /*2420*/  @UP3 USHF.R.U32.HI UR7, URZ, UR9, UR20 ;  /* 0x00000009ff073299 */ /* 0x000fc40008011614 */
[----:B------:R-:W-:Y:S02]  /*2430*/  UIMAD UR10, UR42, UR6, URZ ;  /* 0x000000062a0a72a4 */ /* 0x000fe4000f8e02ff */
[----:B------:R-:W-:Y:S02]  /*2440*/  USEL UR6, UR44, UR17, !UP2 ;  /* 0x000000112c067287 */ /* 0x000fe4000d000000 */
[----:B------:R-:W-:Y:S02]  /*2450*/  UIMAD UR12, UR42, UR7, URZ ;  /* 0x000000072a0c72a4 */ /* 0x000fe4000f8e02ff */
[----:B------:R-:W-:Y:S02]  /*2460*/  UISETP.GE.AND UP0, UPT, UR5, UR10, UPT ;  /* 0x0000000a0500728c */ /* 0x000fe4000bf06270 */
[----:B------:R-:W-:Y:S02]  /*2470*/  UIMAD.WIDE.U32 UR10, UR5, UR8, URZ ;  /* 0x00000008050a72a5 */ /* 0x000fe4000f8e00ff */
[----:B------:R-:W-:-:S02]  /*2480*/  UISETP.GE.OR UP0, UPT, UR6, UR12, UP0 ;  /* 0x0000000c0600728c */ /* 0x000fc40008706670 */
[----:B------:R-:W-:Y:S02]  /*2490*/  UIMAD.WIDE.U32 UR14, UR6, UR8, URZ ;  /* 0x00000008060e72a5 */ /* 0x000fe4000f8e00ff */
[----:B------:R-:W-:Y:S01]  /*24a0*/  UIADD3 UR12, UPT, UPT, -UR6, URZ, URZ ;  /* 0x000000ff060c7290 */ /* 0x000fe2000fffe1ff */
[----:B------:R-:W-:Y:S01]  /*24b0*/  UMOV UR10, UR11 ;  /* 0x0000000b000a7c82 */ /* 0x000fe20008000000 */
[----:B------:R-:W-:Y:S02]  /*24c0*/  UIADD3 UR11, UPT, UPT, -UR5, URZ, URZ ;  /* 0x000000ff050b7290 */ /* 0x000fe4000fffe1ff */
[----:B------:R-:W-:-:S03]  /*24d0*/  USHF.R.U32.HI UR10, URZ, UR9, UR10 ;  /* 0x00000009ff0a7299 */ /* 0x000fc6000801160a */
[----:B------:R-:W-:Y:S01]  /*24e0*/  @!UP0 UMOV UR8, UR15 ;  /* 0x0000000f00088c82 */ /* 0x000fe20008000000 */
[----:B------:R-:W-:Y:S02]  /*24f0*/  UIMAD UR11, UR18, UR11, UR43 ;  /* 0x0000000b120b72a4 */ /* 0x000fe4000f8e022b */
[----:B------:R-:W-:Y:S02]  /*2500*/  USEL UR10, UR5, UR10, !UP3 ;  /* 0x0000000a050a7287 */ /* 0x000fe4000d800000 */
[----:B------:R-:W-:Y:S02]  /*2510*/  @!UP0 USHF.R.U32.HI UR8, URZ, UR9, UR8 ;  /* 0x00000009ff088299 */ /* 0x000fe40008011608 */
[----:B------:R-:W-:Y:S02]  /*2520*/  UIADD3 UR9, UPT, UPT, -UR10, URZ, URZ ;  /* 0x000000ff0a097290 */ /* 0x000fe4000fffe1ff */
[----:B------:R-:W-:Y:S02]  /*2530*/  @!UP0 USEL UR8, UR6, UR8, !UP3 ;  /* 0x0000000806088287 */ /* 0x000fe4000d800000 */
[----:B------:R-:W-:-:S02]  /*2540*/  UIMAD UR9, UR42, UR9, UR5 ;  /* 0x000000092a0972a4 */ /* 0x000fc4000f8e0205 */
[----:B------:R-:W-:Y:S02]  /*2550*/  @!UP0 UIADD3 UR10, UPT, UPT, UR10, -UR8, URZ ;  /* 0x800000080a0a8290 */ /* 0x000fe4000fffe0ff */
[----:B------:R-:W-:Y:S02]  /*2560*/  @!UP0 UIMAD UR8, UR9, UR7, UR8 ;  /* 0x00000007090882a4 */ /* 0x000fe4000f8e0208 */
[----:B------:R-:W-:Y:S02]  /*2570*/  @!UP0 UIMAD UR5, UR42, UR10, UR6 ;  /* 0x0000000a2a0582a4 */ /* 0x000fe4000f8e0206 */
[----:B------:R-:W-:Y:S02]  /*2580*/  UIMAD UR7, UR22, UR12, UR44 ;  /* 0x0000000c160772a4 */ /* 0x000fe4000f8e022c */
[----:B------:R-:W-:Y:S01]  /*2590*/  UIMAD UR43, UR5, UR18, UR11 ;  /* 0x00000012052b72a4 */ /* 0x000fe2000f8e020b */
[----:B------:R-:W-:Y:S02]  /*25a0*/  @!UP0 UMOV UR6, UR8 ;  /* 0x0000000800068c82 */ /* 0x000fe40008000000 */
[----:B------:R-:W-:-:S12]  /*25b0*/  UIMAD UR44, UR6, UR22, UR7 ;  /* 0x00000016062c72a4 */ /* 0x000fd8000f8e0207 */
.L_x_40:
[----:B------:R-:W2:Y:S02]  /*25c0*/  LDCU UR5, c[0x0][0xb30] ;  /* 0x00016600ff0577ac */ /* 0x000ea40008000800 */
[----:B--2---:R-:W-:-:S09]  /*25d0*/  UISETP.NE.AND UP0, UPT, UR5, 0x1, UPT ;  /* 0x000000010500788c */ /* 0x004fd2000bf05270 */
[----:B------:R-:W-:Y:S05]  /*25e0*/  BRA.U UP0, `(.L_x_41) ;  /* 0x0000000100447547 */ /* 0x000fea000b800000 */
[----:B------:R-:W2:Y:S01]  /*25f0*/  LDCU.128 UR16, c[0x0][0xb10] ;  /* 0x00016200ff1077ac */ /* 0x000ea20008000c00 */
[----:B------:R-:W3:Y:S01]  /*2600*/  LDCU UR10, c[0x0][0xb0c] ;  /* 0x00016180ff0a77ac */ /* 0x000ee20008000800 */
[----:B------:R-:W4:Y:S01]  /*2610*/  LDCU UR11, c[0x0][0xb20] ;  /* 0x00016400ff0b77ac */ /* 0x000f220008000800 */
[----:B--2---:R-:W-:Y:S02]  /*2620*/  UIMAD.WIDE.U32 UR8, UR44, UR16, URZ ;  /* 0x000000102c0872a5 */ /* 0x004fe4000f8e00ff */
[----:B------:R-:W-:Y:S02]  /*2630*/  UIMAD.WIDE.U32 UR6, UR43, UR19, URZ ;  /* 0x000000132b0672a5 */ /* 0x000fe4000f8e00ff */
[----:B---3--:R-:W-:Y:S02]  /*2640*/  UISETP.NE.AND UP2, UPT, UR10, 0x1, UPT ;  /* 0x000000010a00788c */ /* 0x008fe4000bf45270 */
[----:B------:R-:W-:Y:S01]  /*2650*/  UISETP.NE.AND UP0, UPT, UR18, 0x1, UPT ;  /* 0x000000011200788c */ /* 0x000fe2000bf05270 */
[----:B------:R-:W-:-:S02]  /*2660*/  UMOV UR8, UR9 ;  /* 0x0000000900087c82 */ /* 0x000fc40008000000 */
[----:B------:R-:W-:Y:S01]  /*2670*/  UMOV UR5, UR7 ;  /* 0x0000000700057c82 */ /* 0x000fe20008000000 */
[----:B------:R-:W-:Y:S02]  /*2680*/  USHF.R.U32.HI UR17, URZ, UR17, UR8 ;  /* 0x00000011ff117299 */ /* 0x000fe40008011608 */
[----:B----4-:R-:W-:Y:S02]  /*2690*/  USHF.R.U32.HI UR5, URZ, UR11, UR5 ;  /* 0x0000000bff057299 */ /* 0x010fe40008011605 */
[----:B------:R-:W-:Y:S02]  /*26a0*/  USEL UR6, UR44, UR17, !UP2 ;  /* 0x000000112c067287 */ /* 0x000fe4000d000000 */
[----:B------:R-:W-:-:S04]  /*26b0*/  USEL UR5, UR43, UR5, !UP0 ;  /* 0x000000052b057287 */ /* 0x000fc8000c000000 */
[----:B------:R-:W-:Y:S02]  /*26c0*/  UIADD3 UR7, UPT, UPT, UR6, -UR5, URZ ;  /* 0x8000000506077290 */ /* 0x000fe4000fffe0ff */
[----:B------:R-:W-:Y:S02]  /*26d0*/  UIADD3 UR5, UPT, UPT, -UR6, UR5, URZ ;  /* 0x0000000506057290 */ /* 0x000fe4000fffe1ff */
[----:B------:R-:W-:Y:S02]  /*26e0*/  UIMAD UR43, UR7, UR18, UR43 ;  /* 0x00000012072b72a4 */ /* 0x000fe4000f8e022b */
[----:B------:R-:W-:-:S12]  /*26f0*/  UIMAD UR44, UR5, UR10, UR44 ;  /* 0x0000000a052c72a4 */ /* 0x000fd8000f8e022c */
.L_x_41:
[----:B------:R-:W-:Y:S01]  /*2700*/  VIADD R11, R11, 0x1 ;  /* 0x000000010b0b7836 */ /* 0x000fe20000000000 */
[----:B------:R-:W-:Y:S01]  /*2710*/  PLOP3.LUT P1, PT, PT, PT, PT, 0x80, 0x8 ;  /* 0x000000000008781c */ /* 0x000fe20003f2f070 */
[----:B------:R-:W-:Y:S02]  /*2720*/  UIADD3 UR45, UPT, UPT, UR44, UR57, URZ ;  /* 0x000000392c2d7290 */ /* 0x000fe4000fffe0ff */
[----:B------:R-:W-:Y:S01]  /*2730*/  UIADD3 UR46, UPT, UPT, UR43, UR56, URZ ;  /* 0x000000382b2e7290 */ /* 0x000fe2000fffe0ff */
[----:B------:R-:W-:-:S04]  /*2740*/  ISETP.NE.AND P0, PT, R11, 0x2, PT ;  /* 0x000000020b00780c */ /* 0x000fc80003f05270 */
[----:B------:R-:W-:Y:S02]  /*2750*/  SEL R3, RZ, 0x1, P0 ;  /* 0x00000001ff037807 */ /* 0x000fe40000000000 */
[----:B------:R-:W-:Y:S02]  /*2760*/  SEL R11, R11, RZ, P0 ;  /* 0x000000ff0b0b7207 */ /* 0x000fe40000000000 */
[----:B------:R-:W-:Y:S01]  /*2770*/  LOP3.LUT R10, R10, R3, RZ, 0x3c, !PT ;  /* 0x000000030a0a7212 */ /* 0x000fe200078e3cff */
[----:B------:R-:W-:Y:S06]  /*2780*/  BRA.U UP1, `(.L_x_42) ;  /* 0xffffffed01e47547 */ /* 0x000fec000b83ffff */
[----:B------:R-:W-:Y:S01]  /*2790*/  UIADD3 UR13, UPT, UPT, UR13, 0x10, URZ ;  /* 0x000000100d0d7890 */ /* 0x000fe2000fffe0ff */
[----:B------:R-:W-:-:S03]  /*27a0*/  SHF.L.U32 R3, R12, 0x1f, RZ ;  /* 0x0000001f0c037819 */ /* 0x000fc600000006ff */
[----:B------:R-:W-:-:S09]  /*27b0*/  ULEA UR4, UR29, UR13, 0x3 ;  /* 0x0000000d1d047291 */ /* 0x000fd2000f8e18ff */
[----:B------:R-:W2:Y:S02]  /*27c0*/  SYNCS.PHASECHK.TRANS64.TRYWAIT P0, [UR4], R3 ;  /* 0x00000003ff0075a7 */ /* 0x000ea40008001104 */
[----:B--2---:R-:W-:Y:S05]  /*27d0*/  @!P0 BRA `(.L_x_43) ;  /* 0x0000006400fc8947 */ /* 0x004fea0003800000 */
.L_x_110:
[----:B------:R-:W-:-:S04]  /*27e0*/  UIADD3 UR4, UPT, UPT, UR29, 0x1, URZ ;  /* 0x000000011d047890 */ /* 0x000fc8000fffe0ff */
[----:B------:R-:W-:-:S04]  /*27f0*/  UISETP.NE.AND UP0, UPT, UR4, 0x2, UPT ;  /* 0x000000020400788c */ /* 0x000fc8000bf05270 */
[----:B------:R-:W-:Y:S02]  /*2800*/  USEL UR5, URZ, 0x1, UP0 ;  /* 0x00000001ff057887 */ /* 0x000fe40008000000 */
[----:B------:R-:W-:-:S04]  /*2810*/  USEL UR4, UR4, URZ, UP0 ;  /* 0x000000ff04047287 */ /* 0x000fc80008000000 */
[----:B------:R-:W-:Y:S01]  /*2820*/  ULEA UR4, UR4, UR13, 0x3 ;  /* 0x0000000d04047291 */ /* 0x000fe2000f8e18ff */
[----:B-1----:R-:W-:-:S04]  /*2830*/  LOP3.LUT R3, R12, UR5, RZ, 0x3c, !PT ;  /* 0x000000050c037c12 */ /* 0x002fc8000f8e3cff */
[----:B------:R-:W-:Y:S01]  /*2840*/  SHF.L.U32 R3, R3, 0x1f, RZ ;  /* 0x0000001f03037819 */ /* 0x000fe200000006ff */
[----:B------:R-:W-:-:S07]  /*2850*/  IMAD.U32 R0, RZ, RZ, UR4 ;  /* 0x00000004ff007e24 */ /* 0x000fce000f8e00ff */
.L_x_44:
[----:B-1----:R1:W2:Y:S02]  /*2860*/  SYNCS.PHASECHK.TRANS64.TRYWAIT P0, [R0+URZ], R3 ;  /* 0x00000003000075a7 */ /* 0x0022a400080011ff */
[----:B--2---:R-:W-:Y:S05]  /*2870*/  @!P0 NANOSLEEP.SYNCS 0x989680 ;  /* 0x009896800000895d */ /* 0x004fea0003900000 */
[----:B------:R-:W2:Y:S02]  /*2880*/  @!P0 SYNCS.PHASECHK.TRANS64 P0, [R0+URZ], R3 ;  /* 0x00000003000085a7 */ /* 0x000ea400080010ff */
[----:B--2---:R-:W-:Y:S05]  /*2890*/  @P0 EXIT ;  /* 0x000000000000094d */ /* 0x004fea0003800000 */
[----:B------:R-:W-:Y:S05]  /*28a0*/  BRA `(.L_x_44) ;  /* 0xfffffffc00ec7947 */ /* 0x000fea000383ffff */
.L_x_22:
[----:B------:R-:W-:-:S04]  /*28b0*/  UISETP.NE.AND UP0, UPT, UR47, URZ, UPT ;  /* 0x000000ff2f00728c */ /* 0x000fc8000bf05270 */
[----:B------:R-:W-:-:S09]  /*28c0*/  UISETP.NE.OR UP0, UPT, UR20, 0x1, UP0 ;  /* 0x000000011400788c */ /* 0x000fd20008705670 */
[----:B------:R-:W-:Y:S05]  /*28d0*/  BRA.U UP0, `(.L_x_45) ;  /* 0x0000000500487547 */ /* 0x000fea000b800000 */
[----:B------:R-:W-:Y:S01]  /*28e0*/  ISETP.GE.U32.AND P2, PT, R0, 0x2, PT ;  /* 0x000000020000780c */ /* 0x000fe20003f46070 */
[----:B------:R-:W-:Y:S01]  /*28f0*/  IMAD.MOV.U32 R12, RZ, RZ, 0x1 ;  /* 0x00000001ff0c7424 */ /* 0x000fe200078e00ff */
[----:B------:R-:W-:Y:S02]  /*2900*/  CS2R R10, SRZ ;  /* 0x00000000000a7805 */ /* 0x000fe4000001ff00 */
[----:B------:R-:W-:Y:S01]  /*2910*/  CS2R R8, SRZ ;  /* 0x0000000000087805 */ /* 0x000fe2000001ff00 */
[----:B------:R-:W-:Y:S01]  /*2920*/  UMOV UR6, 0x400 ;  /* 0x0000040000067882 */ /* 0x000fe20000000000 */
[----:B------:R-:W-:Y:S01]  /*2930*/  UMOV UR5, URZ ;  /* 0x000000ff00057c82 */ /* 0x000fe20008000000 */
[----:B------:R-:W-:-:S12]  /*2940*/  ULEA UR6, UR47, UR6, 0x18 ;  /* 0x000000062f067291 */ /* 0x000fd8000f8ec0ff */
.L_x_49:
[----:B------:R-:W-:Y:S02]  /*2950*/  LEA R2, R8, UR6, 0x3 ;  /* 0x0000000608027c11 */ /* 0x000fe4000f8e18ff */
[----:B------:R-:W-:-:S03]  /*2960*/  SHF.L.U32 R5, R9, 0x1f, RZ ;  /* 0x0000001f09057819 */ /* 0x000fc600000006ff */
[----:B------:R-:W-:Y:S01]  /*2970*/  VIADD R4, R2, 0xb0 ;  /* 0x000000b002047836 */ /* 0x000fe20000000000 */
[----:B------:R-:W2:Y:S02]  /*2980*/  SYNCS.PHASECHK.TRANS64.TRYWAIT P0, [R2+URZ+0xa0], R5 ;  /* 0x0000a005020075a7 */ /* 0x000ea400080011ff */
[----:B--2---:R-:W-:Y:S05]  /*2990*/  @!P0 BRA `(.L_x_46) ;  /* 0x0000006400a48947 */ /* 0x004fea0003800000 */
.L_x_111:
[----:B------:R-:W-:Y:S01]  /*29a0*/  ULEA UR4, UR5, UR6, 0x3 ;  /* 0x0000000605047291 */ /* 0x000fe2000f8e18ff */
[----:B------:R-:W-:Y:S02]  /*29b0*/  PRMT R4, RZ, 0x654, R4 ;  /* 0x00000654ff047816 */ /* 0x000fe40000000004 */
[----:B--2---:R-:W-:Y:S01]  /*29c0*/  SHF.L.U32 R5, R12, 0x1f, RZ ;  /* 0x0000001f0c057819 */ /* 0x004fe200000006ff */
[----:B------:R-:W-:Y:S01]  /*29d0*/  UIADD3 UR7, UPT, UPT, UR4, 0x40, URZ ;  /* 0x0000004004077890 */ /* 0x000fe2000fffe0ff */
[----:B------:R2:W-:Y:S05]  /*29e0*/  SYNCS.ARRIVE.TRANS64.RED.A1T0 RZ, [R4+URZ], RZ ;  /* 0x000000ff04ff79a7 */ /* 0x0005ea00081004ff */
[----:B------:R-:W-:Y:S01]  /*29f0*/  IMAD.U32 R7, RZ, RZ, UR7 ;  /* 0x00000007ff077e24 */ /* 0x000fe2000f8e00ff */
[----:B------:R-:W3:Y:S04]  /*2a00*/  SYNCS.PHASECHK.TRANS64.TRYWAIT P0, [UR4+0x50], R5 ;  /* 0x00005005ff0075a7 */ /* 0x000ee80008001104 */
[----:B------:R-:W-:Y:S01]  /*2a10*/  PRMT R6, R0, 0x654, R7 ;  /* 0x0000065400067816 */ /* 0x000fe20000000007 */
[----:B--2---:R-:W-:Y:S01]  /*2a20*/  @!P2 IMAD.MOV.U32 R4, RZ, RZ, 0x10 ;  /* 0x00000010ff04a424 */ /* 0x004fe200078e00ff */
[----:B---3--:R-:W-:Y:S06]  /*2a30*/  @!P0 BRA `(.L_x_47) ;  /* 0x0000006400908947 */ /* 0x008fec0003800000 */
.L_x_113:
[----:B------:R-:W-:Y:S01]  /*2a40*/  ULEA UR8, UR5, UR6, 0x4 ;  /* 0x0000000605087291 */ /* 0x000fe2000f8e20ff */
[----:B------:R-:W-:Y:S01]  /*2a50*/  SEL R3, R6, R3, !P2 ;  /* 0x0000000306037207 */ /* 0x000fe20005000000 */
[----:B------:R-:W-:Y:S01]  /*2a60*/  UIADD3 UR9, UPT, UPT, UR4, 0x40, URZ ;  /* 0x0000004004097890 */ /* 0x000fe2000fffe0ff */
[----:B--2---:R-:W-:Y:S01]  /*2a70*/  LEA R2, R11, UR6, 0x3 ;  /* 0x000000060b027c11 */ /* 0x004fe2000f8e18ff */
[----:B------:R-:W-:Y:S01]  /*2a80*/  UIADD3 UR8, UPT, UPT, UR8, 0xd0, URZ ;  /* 0x000000d008087890 */ /* 0x000fe2000fffe0ff */
[----:B------:R-:W-:Y:S01]  /*2a90*/  SHF.L.U32 R5, R10, 0x1f, RZ ;  /* 0x0000001f0a057819 */ /* 0x000fe200000006ff */
[----:B------:R2:W-:Y:S01]  /*2aa0*/  @!P2 SYNCS.ARRIVE.TRANS64.RED RZ, [R3+URZ], R4 ;  /* 0x0000000403ffa9a7 */ /* 0x0005e200080004ff */
[----:B------:R-:W-:Y:S01]  /*2ab0*/  UIADD3 UR4, UPT, UPT, UR5, 0x1, URZ ;  /* 0x0000000105047890 */ /* 0x000fe2000fffe0ff */
[----:B------:R-:W-:-:S03]  /*2ac0*/  VIADD R8, R8, 0x1 ;  /* 0x0000000108087836 */ /* 0x000fc60000000000 */
[----:B------:R-:W-:Y:S02]  /*2ad0*/  UISETP.NE.AND UP0, UPT, UR4, 0x2, UPT ;  /* 0x000000020400788c */ /* 0x000fe4000bf05270 */
[----:B------:R-:W-:Y:S06]  /*2ae0*/  UGETNEXTWORKID.BROADCAST [UR8], [UR9] ;  /* 0x00000000080073ca */ /* 0x000fec0008000100 */
[----:B------:R-:W-:Y:S01]  /*2af0*/  USEL UR7, URZ, 0x1, UP0 ;  /* 0x00000001ff077887 */ /* 0x000fe20008000000 */
[----:B------:R-:W-:Y:S01]  /*2b00*/  ISETP.NE.AND P0, PT, R8, 0x2, PT ;  /* 0x000000020800780c */ /* 0x000fe20003f05270 */
[----:B------:R-:W-:Y:S01]  /*2b10*/  USEL UR5, UR4, URZ, UP0 ;  /* 0x000000ff04057287 */ /* 0x000fe20008000000 */
[----:B------:R-:W3:Y:S03]  /*2b20*/  SYNCS.PHASECHK.TRANS64.TRYWAIT P1, [R2+URZ+0x40], R5 ;  /* 0x00004005020075a7 */ /* 0x000ee600080211ff */
[----:B------:R-:W-:Y:S01]  /*2b30*/  LOP3.LUT R12, R12, UR7, RZ, 0x3c, !PT ;  /* 0x000000070c0c7c12 */ /* 0x000fe2000f8e3cff */
[----:B--23--:R-:W-:Y:S07]  /*2b40*/  @!P1 BRA `(.L_x_48) ;  /* 0x0000006400649947 */ /* 0x00cfee0003800000 */
.L_x_114:
[C---:B------:R-:W-:Y:S01]  /*2b50*/  LEA R4, R11.reuse, UR6, 0x4 ;  /* 0x000000060b047c11 */ /* 0x040fe2000f8e20ff */
[----:B--2---:R-:W-:Y:S01]  /*2b60*/  VIADD R2, R2, 0x50 ;  /* 0x0000005002027836 */ /* 0x004fe20000000000 */
[----:B------:R-:W-:Y:S01]  /*2b70*/  SEL R8, R8, RZ, P0 ;  /* 0x000000ff08087207 */ /* 0x000fe20000000000 */
[----:B------:R-:W-:-:S03]  /*2b80*/  VIADD R11, R11, 0x1 ;  /* 0x000000010b0b7836 */ /* 0x000fc60000000000 */
[----:B------:R-:W2:Y:S01]  /*2b90*/  LDS.128 R4, [R4+0xd0] ;  /* 0x0000d00004047984 */ /* 0x000ea20000000c00 */
[----:B------:R-:W-:Y:S02]  /*2ba0*/  PRMT R2, RZ, 0x654, R2 ;  /* 0x00000654ff027816 */ /* 0x000fe40000000002 */
[C---:B------:R-:W-:Y:S01]  /*2bb0*/  ISETP.NE.AND P1, PT, R11.reuse, 0x2, PT ;  /* 0x000000020b00780c */ /* 0x040fe20003f25270 */
[----:B------:R-:W-:Y:S01]  /*2bc0*/  @!PT LDS RZ, [RZ] ;  /* 0x00000000fffff984 */ /* 0x000fe20000000800 */
[----:B------:R-:W-:Y:S01]  /*2bd0*/  @!PT LDS RZ, [RZ] ;  /* 0x00000000fffff984 */ /* 0x000fe20000000800 */
[----:B------:R-:W-:Y:S01]  /*2be0*/  @!PT LDS RZ, [RZ] ;  /* 0x00000000fffff984 */ /* 0x000fe20000000800 */
[----:B------:R-:W-:Y:S01]  /*2bf0*/  @!PT LDS RZ, [RZ] ;  /* 0x00000000fffff984 */ /* 0x000fe20000000800 */
[----:B------:R3:W-:Y:S06]  /*2c00*/  MEMBAR.ALL.CTA ;  /* 0x0000000000007992 */ /* 0x0007ec0000008000 */
[----:B---3--:R-:W3:Y:S01]  /*2c10*/  FENCE.VIEW.ASYNC.S ;  /* 0x00000000000073c6 */ /* 0x008ee20000000000 */
[----:B------:R-:W-:Y:S01]  /*2c20*/  SEL R11, R11, RZ, P1 ;  /* 0x000000ff0b0b7207 */ /* 0x000fe20000800000 */
[----:B---3--:R3:W-:Y:S01]  /*2c30*/  SYNCS.ARRIVE.TRANS64.RED.A1T0 RZ, [R2+URZ], RZ ;  /* 0x000000ff02ff79a7 */ /* 0x0087e200081004ff */
[----:B--2---:R-:W-:-:S02]  /*2c40*/  LOP3.LUT P3, RZ, R6, 0x1, RZ, 0xc0, !PT ;  /* 0x0000000106ff7812 */ /* 0x004fc4000786c0ff */
[----:B------:R-:W-:-:S04]  /*2c50*/  SEL R5, RZ, 0x1, P1 ;  /* 0x00000001ff057807 */ /* 0x000fc80000800000 */
[----:B------:R-:W-:Y:S02]  /*2c60*/  LOP3.LUT R10, R10, R5, RZ, 0x3c, !PT ;  /* 0x000000050a0a7212 */ /* 0x000fe400078e3cff */
[----:B---3--:R-:W-:-:S04]  /*2c70*/  SEL R2, RZ, 0x1, P0 ;  /* 0x00000001ff027807 */ /* 0x008fc80000000000 */
[----:B------:R-:W-:Y:S01]  /*2c80*/  LOP3.LUT R9, R9, R2, RZ, 0x3c, !PT ;  /* 0x0000000209097212 */ /* 0x000fe200078e3cff */
[----:B------:R-:W-:Y:S06]  /*2c90*/  @P3 BRA `(.L_x_49) ;  /* 0xfffffffc002c3947 */ /* 0x000fec000383ffff */
[----:B------:R-:W-:Y:S01]  /*2ca0*/  ULEA UR4, UR5, UR6, 0x3 ;  /* 0x0000000605047291 */ /* 0x000fe2000f8e18ff */
[----:B------:R-:W-:-:S08]  /*2cb0*/  SHF.L.U32 R3, R12, 0x1f, RZ ;  /* 0x0000001f0c037819 */ /* 0x000fd000000006ff */
[----:B------:R-:W2:Y:S02]  /*2cc0*/  SYNCS.PHASECHK.TRANS64 P0, [UR4+0x50], R3 ;  /* 0x00005003ff0075a7 */ /* 0x000ea40008001004 */
[----:B--2---:R-:W-:Y:S05]  /*2cd0*/  @P0 BRA `(.L_x_50) ;  /* 0x0000000000080947 */ /* 0x004fea0003800000 */
[----:B------:R-:W2:Y:S02]  /*2ce0*/  SYNCS.PHASECHK.TRANS64.TRYWAIT P0, [UR4+0x50], R3 ;  /* 0x00005003ff0075a7 */ /* 0x000ea40008001104 */
[----:B--2---:R-:W-:Y:S05]  /*2cf0*/  @!P0 BRA `(.L_x_51) ;  /* 0x00000064000c8947 */ /* 0x004fea0003800000 */
.L_x_50:
[----:B------:R-:W-:-:S04]  /*2d00*/  UIADD3 UR7, UPT, UPT, UR5, 0x1, URZ ;  /* 0x0000000105077890 */ /* 0x000fc8000fffe0ff */
[----:B------:R-:W-:-:S04]  /*2d10*/  UISETP.NE.AND UP0, UPT, UR7, 0x2, UPT ;  /* 0x000000020700788c */ /* 0x000fc8000bf05270 */
[----:B------:R-:W-:Y:S02]  /*2d20*/  USEL UR8, URZ, 0x1, UP0 ;  /* 0x00000001ff087887 */ /* 0x000fe40008000000 */
[----:B------:R-:W-:-:S04]  /*2d30*/  USEL UR7, UR7, URZ, UP0 ;  /* 0x000000ff07077287 */ /* 0x000fc80008000000 */
[----:B------:R-:W-:Y:S01]  /*2d40*/  ULEA UR7, UR7, UR6, 0x3 ;  /* 0x0000000607077291 */ /* 0x000fe2000f8e18ff */
[----:B--2---:R-:W-:-:S04]  /*2d50*/  LOP3.LUT R3, R12, UR8, RZ, 0x3c, !PT ;  /* 0x000000080c037c12 */ /* 0x004fc8000f8e3cff */
[----:B------:R-:W-:-:S04]  /*2d60*/  SHF.L.U32 R0, R3, 0x1f, RZ ;  /* 0x0000001f03007819 */ /* 0x000fc800000006ff */
[----:B------:R-:W2:Y:S02]  /*2d70*/  SYNCS.PHASECHK.TRANS64 P0, [UR7+0x50], R0 ;  /* 0x00005000ff0075a7 */ /* 0x000ea40008001007 */
[----:B-12---:R-:W-:Y:S05]  /*2d80*/  @P0 EXIT ;  /* 0x000000000000094d */ /* 0x006fea0003800000 */
[----:B------:R-:W-:Y:S02]  /*2d90*/  SHF.L.U32 R3, R3, 0x1f, RZ ;  /* 0x0000001f03037819 */ /* 0x000fe400000006ff */
[----:B------:R-:W-:-:S07]  /*2da0*/  MOV R0, UR7 ;  /* 0x0000000700007c02 */ /* 0x000fce0008000f00 */
.L_x_52:
[----:B-1----:R1:W2:Y:S02]  /*2db0*/  SYNCS.PHASECHK.TRANS64.TRYWAIT P0, [R0+URZ+0x50], R3 ;  /* 0x00005003000075a7 */ /* 0x0022a400080011ff */
[----:B--2---:R-:W-:Y:S05]  /*2dc0*/  @!P0 NANOSLEEP.SYNCS 0x989680 ;  /* 0x009896800000895d */ /* 0x004fea0003900000 */
[----:B------:R-:W2:Y:S02]  /*2dd0*/  @!P0 SYNCS.PHASECHK.TRANS64 P0, [R0+URZ+0x50], R3 ;  /* 0x00005003000085a7 */ /* 0x000ea400080010ff */
[----:B--2---:R-:W-:Y:S05]  /*2de0*/  @P0 EXIT ;  /* 0x000000000000094d */ /* 0x004fea0003800000 */
[----:B------:R-:W-:Y:S05]  /*2df0*/  BRA `(.L_x_52) ;  /* 0xfffffffc00ec7947 */ /* 0x000fea000383ffff */
.L_x_45:
[----:B------:R-:W-:Y:S05]  /*2e00*/  BRA.U UP4, `(.L_x_53) ;  /* 0x0000001104407547 */ /* 0x000fea000b800000 */
[----:B------:R-:W-:Y:S01]  /*2e10*/  UMOV UR4, 0x40 ;  /* 0x0000004000047882 */ /* 0x000fe20000000000 */
[----:B------:R-:W-:Y:S01]  /*2e20*/  NOP ;  /* 0x0000000000007918 */ /* 0x000fe20000000000 */
[----:B------:R-:W-:Y:S01]  /*2e30*/  ULEA UR5, UR47, UR4, 0x18 ;  /* 0x000000042f057291 */ /* 0x000fe2000f8ec0ff */
[----:B------:R-:W-:Y:S02]  /*2e40*/  UMOV UR6, 0x400 ;  /* 0x0000040000067882 */ /* 0x000fe40000000000 */
[----:B------:R-:W-:-:S06]  /*2e50*/  ULEA UR6, UR47, UR6, 0x18 ;  /* 0x000000062f067291 */ /* 0x000fcc000f8ec0ff */
[----:B------:R-:W2:Y:S02]  /*2e60*/  LDS.U8 R0, [UR5+0x1c] ;  /* 0x00001c05ff007984 */ /* 0x000ea40008000000 */
[----:B--2---:R-:W-:-:S13]  /*2e70*/  ISETP.NE.AND P0, PT, R0, RZ, PT ;  /* 0x000000ff0000720c */ /* 0x004fda0003f05270 */
[----:B------:R-:W-:Y:S05]  /*2e80*/  @P0 BRA `(.L_x_54) ;  /* 0x0000000000580947 */ /* 0x000fea0003800000 */
[----:B------:R-:W-:-:S13]  /*2e90*/  ELECT P0, URZ, PT ;  /* 0x0000000000ff782f */ /* 0x000fda0003800000 */
[----:B------:R-:W-:Y:S05]  /*2ea0*/  @!P0 BRA `(.L_x_55) ;  /* 0x0000000000608947 */ /* 0x000fea0003800000 */
[----:B------:R-:W-:Y:S01]  /*2eb0*/  UMOV UR4, 0x10 ;  /* 0x0000001000047882 */ /* 0x000fe20000000000 */
[----:B------:R-:W-:Y:S01]  /*2ec0*/  HFMA2 R0, -RZ, RZ, 0, 5.9604644775390625e-08 ;  /* 0x00000001ff007431 */ /* 0x000fe200000001ff */
[----:B------:R-:W-:-:S03]  /*2ed0*/  MOV R2, 0xffff ;  /* 0x0000ffff00027802 */ /* 0x000fc60000000f00 */
[----:B------:R-:W-:Y:S04]  /*2ee0*/  DEPBAR.LE SB2, 0x36 ;  /* 0x0000ad800000791a */ /* 0x000fe80000000000 */
[----:B------:R-:W2:Y:S02]  /*2ef0*/  UTCATOMSWS.FIND_AND_SET.ALIGN UP0, UR4, UR4 ;  /* 0x00000004000475e3 */ /* 0x000ea40008000800 */
[----:B--2---:R-:W-:Y:S01]  /*2f00*/  MOV R5, UR4 ;  /* 0x0000000400057c02 */ /* 0x004fe20008000f00 */
[----:B------:R-:W-:Y:S06]  /*2f10*/  BRA.U UP0, `(.L_x_56) ;  /* 0x0000000100187547 */ /* 0x000fec000b800000 */
.L_x_57:
[----:B------:R-:W-:Y:S05]  /*2f20*/  NANOSLEEP 0x64 ;  /* 0x000000640000795d */ /* 0x000fea0003800000 */
[----:B------:R-:W-:-:S05]  /*2f30*/  UMOV UR4, 0x10 ;  /* 0x0000001000047882 */ /* 0x000fca0000000000 */
[----:B------:R-:W-:Y:S04]  /*2f40*/  DEPBAR.LE SB2, 0x36 ;  /* 0x0000ad800000791a */ /* 0x000fe80000000000 */
[----:B------:R-:W2:Y:S02]  /*2f50*/  UTCATOMSWS.FIND_AND_SET.ALIGN UP0, UR4, UR4 ;  /* 0x00000004000475e3 */ /* 0x000ea40008000800 */
[----:B--2---:R-:W-:Y:S01]  /*2f60*/  MOV R5, UR4 ;  /* 0x0000000400057c02 */ /* 0x004fe20008000f00 */
[----:B------:R-:W-:Y:S05]  /*2f70*/  BRA.U !UP0, `(.L_x_57) ;  /* 0xfffffffd08e87547 */ /* 0x000fea000b83ffff */
.L_x_56:
[-C--:B------:R-:W-:Y:S02]  /*2f80*/  SHF.L.U32 R2, R2, R5.reuse, RZ ;  /* 0x0000000502027219 */ /* 0x080fe400000006ff */
[----:B------:R-:W-:Y:S01]  /*2f90*/  SHF.L.U32 R0, R0, R5, RZ ;  /* 0x0000000500007219 */ /* 0x000fe200000006ff */
[----:B------:R-:W-:Y:S02]  /*2fa0*/  IMAD.SHL.U32 R5, R5, 0x20, RZ ;  /* 0x0000002005057824 */ /* 0x000fe400078e00ff */
[----:B------:R2:W-:Y:S04]  /*2fb0*/  ATOMS.OR RZ, [UR5+0x14], R2 ;  /* 0x00001402ffff798c */ /* 0x0005e8000b000005 */
[----:B------:R2:W-:Y:S04]  /*2fc0*/  ATOMS.OR RZ, [UR5+0x18], R0 ;  /* 0x00001800ffff798c */ /* 0x0005e8000b000005 */
[----:B------:R2:W-:Y:S01]  /*2fd0*/  STS [UR6+0xf0], R5 ;  /* 0x0000f005ff007988 */ /* 0x0005e20008000806 */
[----:B------:R-:W-:Y:S05]  /*2fe0*/  BRA `(.L_x_55) ;  /* 0x0000000000107947 */ /* 0x000fea0003800000 */
.L_x_54:
[----:B------:R-:W-:Y:S02]  /*2ff0*/  MOV R0, 0xffffffff ;  /* 0xffffffff00007802 */ /* 0x000fe40000000f00 */
[----:B------:R-:W-:-:S03]  /*3000*/  MOV R4, 0x3030 ;  /* 0x0000303000047802 */ /* 0x000fc60000000f00 */
[----:B------:R2:W-:Y:S04]  /*3010*/  STS [UR6+0xf0], R0 ;  /* 0x0000f000ff007988 */ /* 0x0005e80008000806 */
[----:B-12--5:R-:W-:Y:S05]  /*3020*/  CALL.REL.NOINC `($__internal_1_$__cuda_sm10x_tcgen05_guardrail_trap_phase_invalid_during_alloc) ;  /* 0x0000006400907944 */ /* 0x026fea0003c00000 */
.L_x_55:
[----:B------:R-:W-:Y:S05]  /*3030*/  WARPSYNC.ALL ;  /* 0x0000000000007948 */ /* 0x000fea0003800000 */
[----:B------:R-:W3:Y:S01]  /*3040*/  S2UR UR4, SR_CgaCtaId ;  /* 0x00000000000479c3 */ /* 0x000ee20000008800 */
[----:B------:R-:W-:Y:S01]  /*3050*/  UMOV UR43, 0x400 ;  /* 0x00000400002b7882 */ /* 0x000fe20000000000 */
[----:B------:R-:W-:-:S06]  /*3060*/  NOP ;  /* 0x0000000000007918 */ /* 0x000fcc0000000000 */
[----:B------:R-:W-:Y:S06]  /*3070*/  BAR.ARV 0x6, 0xa0 ;  /* 0x0182800000007b1d */ /* 0x000fec0000002000 */
[----:B------:R-:W4:Y:S01]  /*3080*/  LDCU UR6, c[0x0][0x38c] ;  /* 0x00007180ff0677ac */ /* 0x000f220008000800 */
[----:B------:R-:W-:Y:S01]  /*3090*/  LOP3.LUT R3, R3, 0xffff, RZ, 0xc0, !PT ;  /* 0x0000ffff03037812 */ /* 0x000fe200078ec0ff */
[----:B------:R-:W-:Y:S01]  /*30a0*/  IMAD.MOV.U32 R11, RZ, RZ, 0x1 ;  /* 0x00000001ff0b7424 */ /* 0x000fe200078e00ff */
[----:B------:R-:W-:Y:S01]  /*30b0*/  CS2R R8, SRZ ;  /* 0x0000000000087805 */ /* 0x000fe2000001ff00 */
[----:B------:R-:W1:Y:S01]  /*30c0*/  LDCU UR7, c[0x0][0x38c] ;  /* 0x00007180ff0777ac */ /* 0x000e620008000800 */
[----:B------:R-:W-:Y:S01]  /*30d0*/  R2UR UR44, R3 ;  /* 0x00000000032c72ca */ /* 0x000fe200000e0000 */
[----:B------:R-:W-:Y:S01]  /*30e0*/  IMAD.MOV.U32 R10, RZ, RZ, RZ ;  /* 0x000000ffff0a7224 */ /* 0x000fe200078e00ff */
[----:B------:R-:W-:Y:S01]  /*30f0*/  UMOV UR46, URZ ;  /* 0x000000ff002e7c82 */ /* 0x000fe20008000000 */
[----:B------:R-:W-:Y:S01]  /*3100*/  UMOV UR41, URZ ;  /* 0x000000ff00297c82 */ /* 0x000fe20008000000 */
[----:B---3--:R-:W-:Y:S01]  /*3110*/  ULEA UR43, UR4, UR43, 0x18 ;  /* 0x0000002b042b7291 */ /* 0x008fe2000f8ec0ff */
[----:B------:R-:W-:Y:S01]  /*3120*/  UMOV UR62, 0x0 ;  /* 0x00000000003e7882 */ /* 0x000fe20000000000 */
[----:B------:R-:W-:-:S02]  /*3130*/  UMOV UR63, 0x43804a0 ;  /* 0x043804a0003f7882 */ /* 0x000fc40000000000 */
[----:B------:R-:W-:Y:S02]  /*3140*/  UIADD3 UR5, UPT, UPT, UR43, 0x7200, URZ ;  /* 0x000072002b057890 */ /* 0x000fe4000fffe0ff */
[----:B------:R-:W-:Y:S02]  /*3150*/  UIADD3 UR4, UPT, UPT, UR43, 0xf200, URZ ;  /* 0x0000f2002b047890 */ /* 0x000fe4000fffe0ff */
[----:B----4-:R-:W-:Y:S01]  /*3160*/  UIADD3 UR6, UPT, UPT, UR6, 0xff, URZ ;  /* 0x000000ff06067890 */ /* 0x010fe2000fffe0ff */
[----:B--2---:R-:W2:Y:S01]  /*3170*/  LDS R0, [UR43+0xf0] ;  /* 0x0000f02bff007984 */ /* 0x004ea20008000800 */
[----:B------:R-:W-:Y:S02]  /*3180*/  USHF.R.U32.HI UR5, URZ, 0x4, UR5 ;  /* 0x00000004ff057899 */ /* 0x000fe40008011605 */
[----:B------:R-:W-:Y:S02]  /*3190*/  USHF.R.S32.HI UR64, URZ, 0x1f, UR6 ;  /* 0x0000001fff407899 */ /* 0x000fe40008011406 */
[----:B------:R-:W-:-:S02]  /*31a0*/  USHF.R.U32.HI UR4, URZ, 0x4, UR4 ;  /* 0x00000004ff047899 */ /* 0x000fc40008011604 */
[----:B------:R-:W-:Y:S02]  /*31b0*/  ULEA.HI UR64, UR64, UR6, URZ, 0x8 ;  /* 0x0000000640407291 */ /* 0x000fe4000f8f40ff */
[----:B------:R-:W-:Y:S02]  /*31c0*/  ULOP3.LUT UR5, UR5, 0x3fff, URZ, 0xc0, !UPT ;  /* 0x00003fff05057892 */ /* 0x000fe4000f8ec0ff */
[----:B------:R-:W-:Y:S02]  /*31d0*/  USHF.R.S32.HI UR64, URZ, 0x8, UR64 ;  /* 0x00000008ff407899 */ /* 0x000fe40008011440 */
[----:B------:R-:W-:Y:S02]  /*31e0*/  ULOP3.LUT UR4, UR4, 0x3fff, URZ, 0xc0, !UPT ;  /* 0x00003fff04047892 */ /* 0x000fe4000f8ec0ff */
[----:B------:R-:W-:Y:S01]  /*31f0*/  UISETP.LT.AND UP0, UPT, UR64, 0x1, UPT ;  /* 0x000000014000788c */ /* 0x000fe2000bf01270 */
[----:B------:R-:W-:Y:S01]  /*3200*/  UMOV UR60, 0x0 ;  /* 0x00000000003c7882 */ /* 0x000fe20000000000 */
[----:B------:R-:W-:-:S02]  /*3210*/  UMOV UR61, 0x43804a0 ;  /* 0x043804a0003d7882 */ /* 0x000fc40000000000 */
[----:B------:R-:W-:Y:S01]  /*3220*/  USEL UR65, UR64, 0x1, !UP0 ;  /* 0x0000000140417887 */ /* 0x000fe2000c000000 */
[----:B------:R-:W-:Y:S01]  /*3230*/  UMOV UR58, 0x0 ;  /* 0x00000000003a7882 */ /* 0x000fe20000000000 */
[----:B------:R-:W-:Y:S01]  /*3240*/  UMOV UR59, 0x43804a0 ;  /* 0x043804a0003b7882 */ /* 0x000fe20000000000 */
[----:B------:R-:W-:Y:S01]  /*3250*/  UMOV UR56, 0x0 ;  /* 0x0000000000387882 */ /* 0x000fe20000000000 */
[----:B------:R-:W-:Y:S01]  /*3260*/  UMOV UR57, 0x43804a0 ;  /* 0x043804a000397882 */ /* 0x000fe20000000000 */
[----:B------:R-:W-:Y:S01]  /*3270*/  UMOV UR54, 0x0 ;  /* 0x0000000000367882 */ /* 0x000fe20000000000 */
[----:B------:R-:W-:Y:S01]  /*3280*/  UMOV UR55, 0x43804a0 ;  /* 0x043804a000377882 */ /* 0x000fe20000000000 */
[----:B------:R-:W-:Y:S01]  /*3290*/  UMOV UR52, 0x0 ;  /* 0x0000000000347882 */ /* 0x000fe20000000000 */
[----:B------:R-:W-:Y:S01]  /*32a0*/  UMOV UR53, 0x43804a0 ;  /* 0x043804a000357882 */ /* 0x000fe20000000000 */
[----:B------:R-:W-:Y:S02]  /*32b0*/  ULOP3.LUT UR45, UR5, 0x10000, URZ, 0xfc, !UPT ;  /* 0x00010000052d7892 */ /* 0x000fe4000f8efcff */
[----:B------:R-:W-:-:S02]  /*32c0*/  ULOP3.LUT UR4, UR4, 0x10000, URZ, 0xfc, !UPT ;  /* 0x0001000004047892 */ /* 0x000fc4000f8efcff */
[----:B------:R-:W-:Y:S02]  /*32d0*/  UIADD3 UR65, UPT, UPT, -UR65, URZ, URZ ;  /* 0x000000ff41417290 */ /* 0x000fe4000fffe1ff */
[----:B-1----:R-:W-:Y:S01]  /*32e0*/  UISETP.GE.AND UP4, UPT, UR7, 0x1, UPT ;  /* 0x000000010700788c */ /* 0x002fe2000bf86270 */
[----:B------:R-:W-:Y:S01]  /*32f0*/  UMOV UR50, 0x0 ;  /* 0x0000000000327882 */ /* 0x000fe20000000000 */
[----:B------:R-:W-:Y:S01]  /*3300*/  UMOV UR51, 0x43804a0 ;  /* 0x043804a000337882 */ /* 0x000fe20000000000 */
[----:B------:R-:W-:Y:S01]  /*3310*/  UMOV UR48, 0x0 ;  /* 0x0000000000307882 */ /* 0x000fe20000000000 */
[----:B--2---:R-:W-:Y:S01]  /*3320*/  R2UR UR66, R0 ;  /* 0x00000000004272ca */ /* 0x004fe200000e0000 */
[----:B------:R-:W-:-:S14]  /*3330*/  UMOV UR49, 0x43804a0 ;  /* 0x043804a000317882 */ /* 0x000fdc0000000000 */
.L_x_64:
[----:B------:R-:W-:Y:S02]  /*3340*/  LEA R0, R10, UR43, 0x3 ;  /* 0x0000002b0a007c11 */ /* 0x000fe4000f8e18ff */
[----:B------:R-:W-:Y:S02]  /*3350*/  SHF.L.U32 R5, R9, 0x1f, RZ ;  /* 0x0000001f09057819 */ /* 0x000fe400000006ff */
[----:B------:R-:W-:Y:S01]  /*3360*/  PLOP3.LUT P0, PT, PT, PT, UP4, 0x80, 0x8 ;  /* 0x000000000008781c */ /* 0x000fe20003f0f048 */
[----:B------:R-:W-:Y:S01]  /*3370*/  VIADD R3, R0, 0x50 ;  /* 0x0000005000037836 */ /* 0x000fe20000000000 */
[----:B-1----:R-:W1:Y:S02]  /*3380*/  SYNCS.PHASECHK.TRANS64.TRYWAIT P1, [R0+URZ+0x40], R5 ;  /* 0x00004005000075a7 */ /* 0x002e6400080211ff */
[----:B-1-3--:R-:W-:Y:S09]  /*3390*/  @!P1 BRA `(.L_x_58) ;  /* 0x0000005c007c9947 */ /* 0x00aff20003800000 */
.L_x_116:
[----:B------:R-:W-:Y:S01]  /*33a0*/  LEA R4, R10, UR43, 0x4 ;  /* 0x0000002b0a047c11 */ /* 0x000fe2000f8e20ff */
[----:B------:R-:W-:Y:S01]  /*33b0*/  @UP4 ULEA UR5, UR41, UR43, 0x3 ;  /* 0x0000002b29054291 */ /* 0x000fe2000f8e18ff */
[----:B------:R-:W-:Y:S01]  /*33c0*/  PLOP3.LUT P2, PT, PT, PT, PT, 0x80, 0x8 ;  /* 0x000000000008781c */ /* 0x000fe20003f4f070 */
[----:B------:R-:W-:Y:S01]  /*33d0*/  ULEA UR47, UR46, UR43, 0x3 ;  /* 0x0000002b2e2f7291 */ /* 0x000fe2000f8e18ff */
[----:B------:R-:W-:Y:S02]  /*33e0*/  PRMT R3, RZ, 0x654, R3 ;  /* 0x00000654ff037816 */ /* 0x000fe40000000003 */
[----:B-1----:R-:W1:Y:S01]  /*33f0*/  LDS.128 R4, [R4+0xd0] ;  /* 0x0000d00004047984 */ /* 0x002e620000000c00 */
[----:B------:R-:W-:Y:S02]  /*3400*/  @P0 SHF.L.U32 R2, R8, 0x1f, RZ ;  /* 0x0000001f08020819 */ /* 0x000fe400000006ff */
[----:B------:R-:W-:Y:S01]  /*3410*/  SHF.L.U32 R0, R11, 0x1f, RZ ;  /* 0x0000001f0b007819 */ /* 0x000fe200000006ff */
[----:B------:R-:W-:Y:S01]  /*3420*/  @!PT LDS RZ, [RZ] ;  /* 0x00000000fffff984 */ /* 0x000fe20000000800 */
[----:B------:R-:W-:Y:S01]  /*3430*/  @!PT LDS RZ, [RZ] ;  /* 0x00000000fffff984 */ /* 0x000fe20000000800 */
[----:B------:R-:W-:Y:S01]  /*3440*/  @!PT LDS RZ, [RZ] ;  /* 0x00000000fffff984 */ /* 0x000fe20000000800 */
[----:B------:R-:W-:Y:S01]  /*3450*/  @!PT LDS RZ, [RZ] ;  /* 0x00000000fffff984 */ /* 0x000fe20000000800 */
[----:B------:R2:W-:Y:S06]  /*3460*/  MEMBAR.ALL.CTA ;  /* 0x0000000000007992 */ /* 0x0005ec0000008000 */
[----:B--2---:R-:W2:Y:S02]  /*3470*/  FENCE.VIEW.ASYNC.S ;  /* 0x00000000000073c6 */ /* 0x004ea40000000000 */
[----:B--2---:R2:W-:Y:S01]  /*3480*/  SYNCS.ARRIVE.TRANS64.RED.A1T0 RZ, [R3+URZ], RZ ;  /* 0x000000ff03ff79a7 */ /* 0x0045e200081004ff */
[----:B------:R2:W3:Y:S01]  /*3490*/  @P0 SYNCS.PHASECHK.TRANS64.TRYWAIT P2, [UR5], R2 ;  /* 0x00000002ff0005a7 */ /* 0x0004e20008041105 */
[----:B------:R-:W-:Y:S01]  /*34a0*/  ULEA.HI UR5, UR46, UR46, URZ, 0x1 ;  /* 0x0000002e2e057291 */ /* 0x000fe2000f8f08ff */
[----:B-1----:R-:W-:-:S03]  /*34b0*/  LOP3.LUT P1, RZ, R6, 0x1, RZ, 0xc0, !PT ;  /* 0x0000000106ff7812 */ /* 0x002fc6000782c0ff */
[----:B------:R-:W-:Y:S02]  /*34c0*/  ULOP3.LUT UR6, UR5, 0xffe, URZ, 0xc0, !UPT ;  /* 0x00000ffe05067892 */ /* 0x000fe4000f8ec0ff */
[----:B------:R-:W-:Y:S02]  /*34d0*/  USHF.R.U32.HI UR38, URZ, 0x1, UR5 ;  /* 0x00000001ff267899 */ /* 0x000fe40008011605 */
[----:B------:R-:W-:Y:S02]  /*34e0*/  UIADD3 UR5, UPT, UPT, -UR6, UR46, URZ ;  /* 0x0000002e06057290 */ /* 0x000fe4000fffe1ff */
[----:B------:R-:W-:-:S04]  /*34f0*/  UIMAD UR38, UR38, 0xe0, UR66 ;  /* 0x000000e0262678a4 */ /* 0x000fc8000f8e0242 */
[----:B------:R-:W-:Y:S01]  /*3500*/  ULEA UR38, UR5, UR38, 0x14 ;  /* 0x0000002605267291 */ /* 0x000fe2000f8ea0ff */
[----:B------:R-:W1:Y:S02]  /*3510*/  SYNCS.PHASECHK.TRANS64.TRYWAIT P0, [UR47+0x80], R0 ;  /* 0x00008000ff0075a7 */ /* 0x000e64000800112f */
[----:B-123--:R-:W-:Y:S09]  /*3520*/  @!P0 BRA `(.L_x_59) ;  /* 0x0000005c002c8947 */ /* 0x00eff20003800000 */
.L_x_118:
[----:B------:R-:W-:Y:S01]  /*3530*/  IADD3 R10, PT, PT, R10, 0x1, RZ ;  /* 0x000000010a0a7810 */ /* 0x000fe20007ffe0ff */
[----:B------:R-:W-:Y:S06]  /*3540*/  BRA.U !UP4, `(.L_x_60) ;  /* 0x000000050c107547 */ /* 0x000fec000b800000 */
[----:B------:R-:W-:Y:S01]  /*3550*/  UPLOP3.LUT UP2, UPT, UPT, UPT, UPT, 0x40, 0x4 ;  /* 0x000000000004789c */ /* 0x000fe20003f4e870 */
[----:B------:R-:W-:Y:S01]  /*3560*/  UMOV UR40, UR65 ;  /* 0x0000004100287c82 */ /* 0x000fe20008000000 */
[----:B------:R-:W-:Y:S01]  /*3570*/  UMOV UR39, UR64 ;  /* 0x0000004000277c82 */ /* 0x000fe20008000000 */
[----:B------:R-:W-:-:S08]  /*3580*/  UMOV UR5, UR41 ;  /* 0x0000002900057c82 */ /* 0x000fd00008000000 */
.L_x_63:
[----:B------:R-:W-:Y:S02]  /*3590*/  UIADD3 UR40, UPT, UPT, UR40, 0x1, URZ ;  /* 0x0000000128287890 */ /* 0x000fe4000fffe0ff */
[----:B--2---:R-:W-:Y:S02]  /*35a0*/  ULEA UR7, UR5, UR43, 0x3 ;  /* 0x0000002b05077291 */ /* 0x004fe4000f8e18ff */
[----:B------:R-:W-:Y:S01]  /*35b0*/  UISETP.NE.AND UP3, UPT, UR40, URZ, UPT ;  /* 0x000000ff2800728c */ /* 0x000fe2000bf65270 */
[----:B---3--:R-:W-:Y:S10]  /*35c0*/  @P2 BRA `(.L_x_61) ;  /* 0x00000000000c2947 */ /* 0x008ff40003800000 */
[----:B-1----:R-:W-:Y:S04]  /*35d0*/  SHF.L.U32 R3, R8, 0x1f, RZ ;  /* 0x0000001f08037819 */ /* 0x002fe800000006ff */
[----:B------:R-:W1:Y:S02]  /*35e0*/  SYNCS.PHASECHK.TRANS64.TRYWAIT P0, [UR7], R3 ;  /* 0x00000003ff0075a7 */ /* 0x000e640008001107 */
[----:B-1----:R-:W-:Y:S05]  /*35f0*/  @!P0 BRA `(.L_x_62) ;  /* 0x0000005c00108947 */ /* 0x002fea0003800000 */
.L_x_61:
[----:B------:R-:W-:Y:S01]  /*3600*/  UISETP.NE.AND UP0, UPT, UR39, 0x1, UPT ;  /* 0x000000012700788c */ /* 0x000fe2000bf05270 */
[----:B------:R-:W-:Y:S01]  /*3610*/  PLOP3.LUT P2, PT, PT, PT, PT, 0x80, 0x8 ;  /* 0x000000000008781c */ /* 0x000fe20003f4f070 */
[----:B------:R-:W-:Y:S02]  /*3620*/  UIADD3 UR6, UPT, UPT, UR5, 0x1, URZ ;  /* 0x0000000105067890 */ /* 0x000fe4000fffe0ff */
[----:B------:R-:W-:Y:S02]  /*3630*/  UIADD3 UR42, UPT, UPT, UR7, 0x10, URZ ;  /* 0x00000010072a7890 */ /* 0x000fe4000fffe0ff */
[----:B------:R-:W-:Y:S01]  /*3640*/  UISETP.NE.AND UP1, UPT, UR6, 0x2, UPT ;  /* 0x000000020600788c */ /* 0x000fe2000bf25270 */
[----:B------:R-:W-:Y:S01]  /*3650*/  PLOP3.LUT P0, PT, PT, PT, UP0, 0x80, 0x8 ;  /* 0x000000000008781c */ /* 0x000fe20003f0f008 */
[----:B------:R-:W-:Y:S02]  /*3660*/  UIADD3 UR39, UPT, UPT, UR39, -0x1, URZ ;  /* 0xffffffff27277890 */ /* 0x000fe4000fffe0ff */
[----:B------:R-:W-:Y:S02]  /*3670*/  USEL UR8, URZ, 0x1, UP1 ;  /* 0x00000001ff087887 */ /* 0x000fe40008800000 */
[----:B------:R-:W-:Y:S01]  /*3680*/  USEL UR41, UR6, URZ, UP1 ;  /* 0x000000ff06297287 */ /* 0x000fe20008800000 */
[----:B------:R-:W-:Y:S01]  /*3690*/  UMOV UR7, 0x40004040 ;  /* 0x4000404000077882 */ /* 0x000fe20000000000 */
[----:B------:R-:W-:Y:S02]  /*36a0*/  UMOV UR9, 0x40004040 ;  /* 0x4000404000097882 */ /* 0x000fe40000000000 */
[----:B------:R-:W-:Y:S01]  /*36b0*/  @UP0 ULEA UR6, UR41, UR43, 0x3 ;  /* 0x0000002b29060291 */ /* 0x000fe2000f8e18ff */
[----:B------:R-:W-:Y:S01]  /*36c0*/  LOP3.LUT R8, R8, UR8, RZ, 0x3c, !PT ;  /* 0x0000000808087c12 */ /* 0x000fe2000f8e3cff */
[----:B------:R-:W-:Y:S01]  /*36d0*/  ULEA UR8, UR5, UR45, 0xa ;  /* 0x0000002d05087291 */ /* 0x000fe2000f8e50ff */
[----:B------:R-:W-:Y:S02]  /*36e0*/  UMOV UR37, 0x40004040 ;  /* 0x4000404000257882 */ /* 0x000fe40000000000 */
[----:B-1----:R-:W-:Y:S01]  /*36f0*/  @P0 SHF.L.U32 R0, R8, 0x1f, RZ ;  /* 0x0000001f08000819 */ /* 0x002fe200000006ff */
[----:B------:R-:W-:Y:S02]  /*3700*/  UIADD3 UR34, UPT, UPT, UR8, 0x2, URZ ;  /* 0x0000000208227890 */ /* 0x000fe4000fffe0ff */
[----:B------:R-:W-:Y:S01]  /*3710*/  UIADD3 UR30, UPT, UPT, UR8, 0x4, URZ ;  /* 0x00000004081e7890 */ /* 0x000fe2000fffe0ff */
[----:B------:R2:W3:Y:S01]  /*3720*/  @P0 SYNCS.PHASECHK.TRANS64.TRYWAIT P2, [UR6], R0 ;  /* 0x00000000ff0005a7 */ /* 0x0004e20008041106 */
[----:B------:R-:W-:Y:S02]  /*3730*/  UIMAD UR6, UR5, 0xe00, UR4 ;  /* 0x00000e00050678a4 */ /* 0x000fe4000f8e0204 */
[----:B------:R-:W-:Y:S02]  /*3740*/  UIADD3 UR26, UPT, UPT, UR8, 0x6, URZ ;  /* 0x00000006081a7890 */ /* 0x000fe4000fffe0ff */
[----:B------:R-:W-:Y:S02]  /*3750*/  UIADD3 UR36, UPT, UPT, UR6, 0x2, URZ ;  /* 0x0000000206247890 */ /* 0x000fe4000fffe0ff */
[----:B------:R-:W-:Y:S02]  /*3760*/  UIADD3 UR32, UPT, UPT, UR6, 0x4, URZ ;  /* 0x0000000406207890 */ /* 0x000fe4000fffe0ff */
[----:B------:R-:W-:Y:S01]  /*3770*/  UIADD3 UR28, UPT, UPT, UR6, 0x6, URZ ;  /* 0x00000006061c7890 */ /* 0x000fe2000fffe0ff */
[----:B------:R2:W-:Y:S01]  /*3780*/  UTCIMMA gdesc[UR8], gdesc[UR6], tmem[UR38], tmem[UR62], idesc[UR63], UP2 ;  /* 0x00ff3e06080075ea */ /* 0x0005e20009000126 */
[----:B------:R-:W-:Y:S02]  /*3790*/  UIADD3 UR24, UPT, UPT, UR6, 0x700, URZ ;  /* 0x0000070006187890 */ /* 0x000fe4000fffe0ff */
[----:B------:R-:W-:Y:S02]  /*37a0*/  UIADD3 UR22, UPT, UPT, UR8, 0x200, URZ ;  /* 0x0000020008167890 */ /* 0x000fe4000fffe0ff */
[----:B------:R-:W-:Y:S02]  /*37b0*/  UIADD3 UR20, UPT, UPT, UR6, 0x702, URZ ;  /* 0x0000070206147890 */ /* 0x000fe4000fffe0ff */
[----:B------:R-:W-:Y:S02]  /*37c0*/  UIADD3 UR18, UPT, UPT, UR8, 0x202, URZ ;  /* 0x0000020208127890 */ /* 0x000fe4000fffe0ff */
[----:B------:R-:W-:Y:S02]  /*37d0*/  UIADD3 UR16, UPT, UPT, UR6, 0x704, URZ ;  /* 0x0000070406107890 */ /* 0x000fe4000fffe0ff */
[----:B------:R-:W-:Y:S02]  /*37e0*/  UIADD3 UR14, UPT, UPT, UR8, 0x204, URZ ;  /* 0x00000204080e7890 */ /* 0x000fe4000fffe0ff */
[----:B------:R-:W-:Y:S02]  /*37f0*/  UIADD3 UR12, UPT, UPT, UR6, 0x706, URZ ;  /* 0x00000706060c7890 */ /* 0x000fe4000fffe0ff */
[----:B------:R-:W-:Y:S02]  /*3800*/  UIADD3 UR10, UPT, UPT, UR8, 0x206, URZ ;  /* 0x00000206080a7890 */ /* 0x000fe4000fffe0ff */
[----:B------:R-:W-:Y:S01]  /*3810*/  UPLOP3.LUT UP2, UPT, UPT, UPT, UPT, 0x80, 0x8 ;  /* 0x000000000008789c */ /* 0x000fe20003f4f070 */
[----:B------:R-:W-:Y:S01]  /*3820*/  UMOV UR35, 0x40004040 ;  /* 0x4000404000237882 */ /* 0x000fe20000000000 */
[----:B------:R-:W-:Y:S01]  /*3830*/  UMOV UR33, 0x40004040 ;  /* 0x4000404000217882 */ /* 0x000fe20000000000 */
[----:B------:R2:W-:Y:S01]  /*3840*/  UTCIMMA gdesc[UR34], gdesc[UR36], tmem[UR38], tmem[UR60], idesc[UR61], UPT ;  /* 0x00ff3c24220075ea */ /* 0x0005e2000b800126 */
        /* <DEDUP_REMOVED lines=14> */
[----:B------:R-:W-:Y:S01]  /*3930*/  UMOV UR11, 0x40004040 ;  /* 0x40004040000b7882 */ /* 0x000fe20000000000 */
[----:B------:R2:W-:Y:S01]  /*3940*/  UTCIMMA gdesc[UR14], gdesc[UR16], tmem[UR38], tmem[UR50], idesc[UR51], UPT ;  /* 0x00ff32100e0075ea */ /* 0x0005e2000b800126 */
[----:B------:R2:W-:Y:S01]  /*3950*/  UTCIMMA gdesc[UR10], gdesc[UR12], tmem[UR38], tmem[UR48], idesc[UR49], UPT ;  /* 0x00ff300c0a0075ea */ /* 0x0005e2000b800126 */
[----:B------:R2:W-:Y:S01]  /*3960*/  UTCBAR.MULTICAST [UR42], URZ, UR44 ;  /* 0x000000ff2a0073e9 */ /* 0x0005e2000800082c */
[----:B------:R-:W-:Y:S01]  /*3970*/  UMOV UR5, UR41 ;  /* 0x0000002900057c82 */ /* 0x000fe20008000000 */
[----:B------:R-:W-:Y:S05]  /*3980*/  BRA.U UP3, `(.L_x_63) ;  /* 0xfffffffd03007547 */ /* 0x000fea000b83ffff */
.L_x_60:
[----:B------:R-:W-:Y:S01]  /*3990*/  UIADD3 UR5, UPT, UPT, UR46, 0x1, URZ ;  /* 0x000000012e057890 */ /* 0x000fe2000fffe0ff */
[C---:B------:R-:W-:Y:S01]  /*39a0*/  ISETP.NE.AND P0, PT, R10.reuse, 0x2, PT ;  /* 0x000000020a00780c */ /* 0x040fe20003f05270 */
[----:B--2---:R-:W-:Y:S02]  /*39b0*/  UIADD3 UR6, UPT, UPT, UR47, 0x60, URZ ;  /* 0x000000602f067890 */ /* 0x004fe4000fffe0ff */
[----:B------:R-:W-:Y:S01]  /*39c0*/  UISETP.NE.AND UP0, UPT, UR5, 0x4, UPT ;  /* 0x000000040500788c */ /* 0x000fe2000bf05270 */
[----:B-1----:R-:W-:Y:S02]  /*39d0*/  SEL R0, RZ, 0x1, P0 ;  /* 0x00000001ff007807 */ /* 0x002fe40000000000 */
[----:B------:R-:W-:Y:S01]  /*39e0*/  SEL R10, R10, RZ, P0 ;  /* 0x000000ff0a0a7207 */ /* 0x000fe20000000000 */
[----:B------:R-:W-:Y:S01]  /*39f0*/  USEL UR7, URZ, 0x1, UP0 ;  /* 0x00000001ff077887 */ /* 0x000fe20008000000 */
[----:B------:R-:W-:Y:S01]  /*3a00*/  LOP3.LUT R9, R9, R0, RZ, 0x3c, !PT ;  /* 0x0000000009097212 */ /* 0x000fe200078e3cff */
[----:B------:R-:W-:Y:S01]  /*3a10*/  USEL UR46, UR5, URZ, UP0 ;  /* 0x000000ff052e7287 */ /* 0x000fe20008000000 */
[----:B------:R1:W-:Y:S03]  /*3a20*/  UTCBAR [UR6], URZ ;  /* 0x000000ff060073e9 */ /* 0x0003e600080000ff */
[----:B------:R-:W-:Y:S01]  /*3a30*/  LOP3.LUT R11, R11, UR7, RZ, 0x3c, !PT ;  /* 0x000000070b0b7c12 */ /* 0x000fe2000f8e3cff */
[----:B------:R-:W-:Y:S07]  /*3a40*/  @P1 BRA `(.L_x_64) ;  /* 0xfffffff8003c1947 */ /* 0x000fee000383ffff */
[----:B------:R-:W2:Y:S01]  /*3a50*/  S2UR UR8, SR_CgaCtaId ;  /* 0x00000000000879c3 */ /* 0x000ea20000008800 */
[----:B------:R-:W-:Y:S01]  /*3a60*/  ELECT P0, URZ, PT ;  /* 0x0000000000ff782f */ /* 0x000fe20003800000 */
[----:B------:R-:W-:Y:S01]  /*3a70*/  IMAD.MOV.U32 R0, RZ, RZ, 0x1 ;  /* 0x00000001ff007424 */ /* 0x000fe200078e00ff */
[----:B------:R-:W-:Y:S01]  /*3a80*/  UIADD3 UR43, UPT, UPT, UR43, 0x80, URZ ;  /* 0x000000802b2b7890 */ /* 0x000fe2000fffe0ff */
[----:B------:R-:W-:Y:S01]  /*3a90*/  SHF.L.U32 R3, R11, 0x1f, RZ ;  /* 0x0000001f0b037819 */ /* 0x000fe200000006ff */
[----:B------:R-:W-:-:S03]  /*3aa0*/  UMOV UR4, 0x40 ;  /* 0x0000004000047882 */ /* 0x000fc60000000000 */
[----:B------:R-:W-:Y:S01]  /*3ab0*/  UVIRTCOUNT.DEALLOC.SMPOOL 0x80 ;  /* 0x000000800000784c */ /* 0x000fe20000000000 */
[----:B--2---:R-:W-:Y:S02]  /*3ac0*/  ULEA UR8, UR8, UR4, 0x18 ;  /* 0x0000000408087291 */ /* 0x004fe4000f8ec0ff */
[----:B------:R-:W-:-:S07]  /*3ad0*/  ULEA UR4, UR46, UR43, 0x3 ;  /* 0x0000002b2e047291 */ /* 0x000fce000f8e18ff */
[----:B------:R2:W-:Y:S02]  /*3ae0*/  @P0 STS.U8 [UR8+0x1c], R0 ;  /* 0x00001c00ff000988 */ /* 0x0005e40008000008 */
[----:B------:R-:W4:Y:S02]  /*3af0*/  SYNCS.PHASECHK.TRANS64.TRYWAIT P0, [UR4], R3 ;  /* 0x00000003ff0075a7 */ /* 0x000f240008001104 */
[----:B--2-4-:R-:W-:Y:S05]  /*3b00*/  @!P0 BRA `(.L_x_65) ;  /* 0x0000005400e48947 */ /* 0x014fea0003800000 */
.L_x_121:
[----:B------:R-:W-:-:S04]  /*3b10*/  UIADD3 UR4, UPT, UPT, UR46, 0x1, URZ ;  /* 0x000000012e047890 */ /* 0x000fc8000fffe0ff */
[----:B------:R-:W-:-:S04]  /*3b20*/  UISETP.NE.AND UP0, UPT, UR4, 0x4, UPT ;  /* 0x000000040400788c */ /* 0x000fc8000bf05270 */
[----:B-1----:R-:W-:Y:S02]  /*3b30*/  USEL UR6, URZ, 0x1, UP0 ;  /* 0x00000001ff067887 */ /* 0x002fe40008000000 */
[----:B------:R-:W-:-:S04]  /*3b40*/  USEL UR4, UR4, URZ, UP0 ;  /* 0x000000ff04047287 */ /* 0x000fc80008000000 */
[----:B------:R-:W-:Y:S01]  /*3b50*/  ULEA UR5, UR4, UR43, 0x3 ;  /* 0x0000002b04057291 */ /* 0x000fe2000f8e18ff */
[----:B------:R-:W-:-:S04]  /*3b60*/  LOP3.LUT R2, R11, UR6, RZ, 0x3c, !PT ;  /* 0x000000060b027c12 */ /* 0x000fc8000f8e3cff */
[----:B--2---:R-:W-:-:S04]  /*3b70*/  SHF.L.U32 R3, R2, 0x1f, RZ ;  /* 0x0000001f02037819 */ /* 0x004fc800000006ff */
[----:B------:R-:W1:Y:S02]  /*3b80*/  SYNCS.PHASECHK.TRANS64.TRYWAIT P0, [UR5], R3 ;  /* 0x00000003ff0075a7 */ /* 0x000e640008001105 */
[----:B-1----:R-:W-:Y:S05]  /*3b90*/  @!P0 BRA `(.L_x_66) ;  /* 0x0000005400d88947 */ /* 0x002fea0003800000 */
.L_x_123:
[----:B------:R-:W-:-:S04]  /*3ba0*/  UIADD3 UR4, UPT, UPT, UR4, 0x1, URZ ;  /* 0x0000000104047890 */ /* 0x000fc8000fffe0ff */
[----:B------:R-:W-:-:S04]  /*3bb0*/  UISETP.NE.AND UP0, UPT, UR4, 0x4, UPT ;  /* 0x000000040400788c */ /* 0x000fc8000bf05270 */
[----:B------:R-:W-:Y:S02]  /*3bc0*/  USEL UR6, URZ, 0x1, UP0 ;  /* 0x00000001ff067887 */ /* 0x000fe40008000000 */
[----:B------:R-:W-:-:S04]  /*3bd0*/  USEL UR4, UR4, URZ, UP0 ;  /* 0x000000ff04047287 */ /* 0x000fc80008000000 */
[----:B------:R-:W-:Y:S01]  /*3be0*/  ULEA UR5, UR4, UR43, 0x3 ;  /* 0x0000002b04057291 */ /* 0x000fe2000f8e18ff */
[----:B------:R-:W-:-:S04]  /*3bf0*/  LOP3.LUT R2, R2, UR6, RZ, 0x3c, !PT ;  /* 0x0000000602027c12 */ /* 0x000fc8000f8e3cff */
[----:B-1----:R-:W-:-:S04]  /*3c00*/  SHF.L.U32 R3, R2, 0x1f, RZ ;  /* 0x0000001f02037819 */ /* 0x002fc800000006ff */
[----:B------:R-:W1:Y:S02]  /*3c10*/  SYNCS.PHASECHK.TRANS64.TRYWAIT P0, [UR5], R3 ;  /* 0x00000003ff0075a7 */ /* 0x000e640008001105 */
[----:B-1----:R-:W-:Y:S05]  /*3c20*/  @!P0 BRA `(.L_x_67) ;  /* 0x0000005400cc8947 */ /* 0x002fea0003800000 */
.L_x_125:
[----:B------:R-:W-:-:S04]  /*3c30*/  UIADD3 UR4, UPT, UPT, UR4, 0x1, URZ ;  /* 0x0000000104047890 */ /* 0x000fc8000fffe0ff */
[----:B------:R-:W-:-:S04]  /*3c40*/  UISETP.NE.AND UP0, UPT, UR4, 0x4, UPT ;  /* 0x000000040400788c */ /* 0x000fc8000bf05270 */
[----:B------:R-:W-:Y:S02]  /*3c50*/  USEL UR5, URZ, 0x1, UP0 ;  /* 0x00000001ff057887 */ /* 0x000fe40008000000 */
[----:B------:R-:W-:-:S04]  /*3c60*/  USEL UR4, UR4, URZ, UP0 ;  /* 0x000000ff04047287 */ /* 0x000fc80008000000 */
[----:B------:R-:W-:Y:S01]  /*3c70*/  ULEA UR4, UR4, UR43, 0x3 ;  /* 0x0000002b04047291 */ /* 0x000fe2000f8e18ff */
[----:B-1----:R-:W-:-:S04]  /*3c80*/  LOP3.LUT R3, R2, UR5, RZ, 0x3c, !PT ;  /* 0x0000000502037c12 */ /* 0x002fc8000f8e3cff */
[----:B------:R-:W-:-:S04]  /*3c90*/  SHF.L.U32 R3, R3, 0x1f, RZ ;  /* 0x0000001f03037819 */ /* 0x000fc800000006ff */
[----:B------:R-:W1:Y:S02]  /*3ca0*/  SYNCS.PHASECHK.TRANS64.TRYWAIT P0, [UR4], R3 ;  /* 0x00000003ff0075a7 */ /* 0x000e640008001104 */
[----:B-1----:R-:W-:Y:S05]  /*3cb0*/  @!P0 BRA `(.L_x_68) ;  /* 0x0000005400c08947 */ /* 0x002fea0003800000 */
.L_x_127:
[----:B------:R-:W-:Y:S01]  /*3cc0*/  NOP ;  /* 0x0000000000007918 */ /* 0x000fe20000000000 */
[----:B-1----:R-:W1:Y:S01]  /*3cd0*/  LDS R0, [UR8+0x14] ;  /* 0x00001408ff007984 */ /* 0x002e620008000800 */
[----:B------:R-:W-:Y:S01]  /*3ce0*/  ULOP3.LUT UR4, UR66, 0xffff, URZ, 0xc0, !UPT ;  /* 0x0000ffff42047892 */ /* 0x000fe2000f8ec0ff */
[----:B------:R-:W-:Y:S01]  /*3cf0*/  UMOV UR5, 0xffff ;  /* 0x0000ffff00057882 */ /* 0x000fe20000000000 */
[----:B------:R-:W-:Y:S02]  /*3d00*/  UMOV UR6, 0x1 ;  /* 0x0000000100067882 */ /* 0x000fe40000000000 */
[----:B------:R-:W-:-:S04]  /*3d10*/  USHF.R.U32.HI UR4, URZ, 0x5, UR4 ;  /* 0x00000005ff047899 */ /* 0x000fc80008011604 */
[----:B------:R-:W-:Y:S02]  /*3d20*/  USHF.L.U32 UR5, UR5, UR4, URZ ;  /* 0x0000000405057299 */ /* 0x000fe400080006ff */
[----:B------:R-:W-:-:S04]  /*3d30*/  USHF.L.U32 UR4, UR6, UR4, URZ ;  /* 0x0000000406047299 */ /* 0x000fc800080006ff */
[----:B-1----:R-:W-:-:S04]  /*3d40*/  LOP3.LUT R0, R0, UR5, RZ, 0xc0, !PT ;  /* 0x0000000500007c12 */ /* 0x002fc8000f8ec0ff */
[----:B------:R-:W-:-:S13]  /*3d50*/  ISETP.NE.AND P0, PT, R0, UR5, PT ;  /* 0x0000000500007c0c */ /* 0x000fda000bf05270 */
[----:B------:R-:W-:Y:S05]  /*3d60*/  @P0 BRA `(.L_x_69) ;  /* 0x0000000000580947 */ /* 0x000fea0003800000 */
[----:B------:R-:W1:Y:S02]  /*3d70*/  LDS R0, [UR8+0x18] ;  /* 0x00001808ff007984 */ /* 0x000e640008000800 */
[----:B-1----:R-:W-:-:S04]  /*3d80*/  LOP3.LUT R0, R0, UR4, RZ, 0xc0, !PT ;  /* 0x0000000400007c12 */ /* 0x002fc8000f8ec0ff */
[----:B------:R-:W-:-:S13]  /*3d90*/  ISETP.NE.AND P0, PT, R0, UR4, PT ;  /* 0x0000000400007c0c */ /* 0x000fda000bf05270 */
[----:B------:R-:W-:Y:S05]  /*3da0*/  @P0 BRA `(.L_x_70) ;  /* 0x00000000003c0947 */ /* 0x000fea0003800000 */
[----:B------:R-:W1:Y:S01]  /*3db0*/  S2R R2, SR_LANEID ;  /* 0x0000000000027919 */ /* 0x000e620000000000 */
[----:B------:R-:W-:Y:S01]  /*3dc0*/  ULOP3.LUT UR5, URZ, UR5, URZ, 0x33, !UPT ;  /* 0x00000005ff057292 */ /* 0x000fe2000f8e33ff */
[----:B------:R-:W-:Y:S01]  /*3dd0*/  LOP3.LUT R4, RZ, UR4, RZ, 0x33, !PT ;  /* 0x00000004ff047c12 */ /* 0x000fe2000f8e33ff */
[----:B------:R-:W-:Y:S02]  /*3de0*/  VOTEU.ANY UR4, UPT, PT ;  /* 0x0000000000047886 */ /* 0x000fe400038e0100 */
[----:B------:R-:W-:Y:S01]  /*3df0*/  UFLO.U32 UR4, UR4 ;  /* 0x00000004000472bd */ /* 0x000fe200080e0000 */
[----:B------:R-:W2:Y:S01]  /*3e00*/  REDUX UR6, R4 ;  /* 0x00000000040673c4 */ /* 0x000ea20000000000 */
[----:B------:R-:W-:-:S06]  /*3e10*/  IMAD.U32 R0, RZ, RZ, UR5 ;  /* 0x00000005ff007e24 */ /* 0x000fcc000f8e00ff */
[----:B------:R4:W-:Y:S01]  /*3e20*/  UTCATOMSWS.AND URZ, UR5 ;  /* 0x0000000500ff79e3 */ /* 0x0009e20008000000 */
[----:B------:R-:W3:Y:S01]  /*3e30*/  REDUX UR7, R0 ;  /* 0x00000000000773c4 */ /* 0x000ee20000000000 */
[----:B-1----:R-:W-:Y:S01]  /*3e40*/  ISETP.EQ.U32.AND P0, PT, R2, UR4, PT ;  /* 0x0000000402007c0c */ /* 0x002fe2000bf02070 */
[----:B--2---:R-:W-:Y:S01]  /*3e50*/  IMAD.U32 R2, RZ, RZ, UR6 ;  /* 0x00000006ff027e24 */ /* 0x004fe2000f8e00ff */
[----:B---3--:R-:W-:-:S11]  /*3e60*/  MOV R3, UR7 ;  /* 0x0000000700037c02 */ /* 0x008fd60008000f00 */
[----:B------:R4:W-:Y:S04]  /*3e70*/  @P0 ATOMS.AND RZ, [UR8+0x14], R3 ;  /* 0x00001403ffff098c */ /* 0x0009e8000a800008 */
[----:B------:R4:W-:Y:S01]  /*3e80*/  @P0 ATOMS.AND RZ, [UR8+0x18], R2 ;  /* 0x00001802ffff098c */ /* 0x0009e2000a800008 */
[----:B------:R-:W-:Y:S05]  /*3e90*/  BRA `(.L_x_71) ;  /* 0x0000000000147947 */ /* 0x000fea0003800000 */
.L_x_70:
[----:B------:R-:W-:Y:S02]  /*3ea0*/  MOV R2, 0x3ec0 ;  /* 0x00003ec000027802 */ /* 0x000fe40000000f00 */
[----:B---3-5:R-:W-:Y:S05]  /*3eb0*/  CALL.REL.NOINC `($__internal_0_$__cuda_sm10x_tcgen05_guardrail_trap_col_being_dealloced_not_returned_by_alloc) ;  /* 0x0000005400e07944 */ /* 0x028fea0003c00000 */
[----:B------:R-:W-:Y:S05]  /*3ec0*/  BRA `(.L_x_71) ;  /* 0x0000000000087947 */ /* 0x000fea0003800000 */
.L_x_69:
[----:B------:R-:W-:Y:S02]  /*3ed0*/  MOV R2, 0x3ef0 ;  /* 0x00003ef000027802 */ /* 0x000fe40000000f00 */
[----:B---3-5:R-:W-:Y:S05]  /*3ee0*/  CALL.REL.NOINC `($__internal_2_$__cuda_sm10x_tcgen05_guardrail_trap_unallocated_columns_being_dealloced) ;  /* 0x0000005400ec7944 */ /* 0x028fea0003c00000 */
.L_x_71:
[----:B------:R-:W-:Y:S01]  /*3ef0*/  NOP ;  /* 0x0000000000007918 */ /* 0x000fe20000000000 */
[----:B----4-:R-:W-:Y:S05]  /*3f00*/  EXIT ;  /* 0x000000000000794d */ /* 0x010fea0003800000 */
.L_x_53:
[----:B------:R-:W-:-:S09]  /*3f10*/  UISETP.NE.OR UP0, UPT, UR20, 0x3, !UP3 ;  /* 0x000000031400788c */ /* 0x000fd2000df05670 */
[----:B------:R-:W-:Y:S05]  /*3f20*/  BRA.U UP0, `(.L_x_72) ;  /* 0x0000000d00b07547 */ /* 0x000fea000b800000 */
[----:B------:R-:W2:Y:S01]  /*3f30*/  LDCU.64 UR4, c[0x0][0x888] ;  /* 0x00011100ff0477ac */ /* 0x000ea20008000a00 */
[----:B------:R-:W3:Y:S01]  /*3f40*/  LDC.64 R12, c[0x0][0x348] ;  /* 0x0000d200ff0c7b82 */ /* 0x000ee20000000a00 */
[----:B------:R-:W-:Y:S02]  /*3f50*/  HFMA2 R9, -RZ, RZ, 0, 0 ;  /* 0x00000000ff097431 */ /* 0x000fe400000001ff */
[----:B------:R-:W-:Y:S01]  /*3f60*/  IMAD.MOV.U32 R11, RZ, RZ, 0x1 ;  /* 0x00000001ff0b7424 */ /* 0x000fe200078e00ff */
[----:B------:R-:W4:Y:S01]  /*3f70*/  LDCU UR38, c[0x0][0x370] ;  /* 0x00006e00ff2677ac */ /* 0x000f220008000800 */
[----:B------:R-:W-:Y:S01]  /*3f80*/  IMAD.MOV.U32 R10, RZ, RZ, RZ ;  /* 0x000000ffff0a7224 */ /* 0x000fe200078e00ff */
[----:B------:R-:W-:Y:S01]  /*3f90*/  MOV R8, 0x3800 ;  /* 0x0000380000087802 */ /* 0x000fe20000000f00 */
[----:B------:R-:W4:Y:S01]  /*3fa0*/  LDCU.128 UR48, c[0x0][0xb10] ;  /* 0x00016200ff3077ac */ /* 0x000f220008000c00 */
[----:B------:R-:W1:Y:S01]  /*3fb0*/  LDCU UR37, c[0x0][0x374] ;  /* 0x00006e80ff2577ac */ /* 0x000e620008000800 */
[----:B------:R-:W1:Y:S01]  /*3fc0*/  LDCU.64 UR30, c[0x0][0x890] ;  /* 0x00011200ff1e77ac */ /* 0x000e620008000a00 */
[----:B--2---:R-:W-:Y:S01]  /*3fd0*/  UISETP.NE.U32.AND UP0, UPT, UR4, URZ, UPT ;  /* 0x000000ff0400728c */ /* 0x004fe2000bf05070 */
[----:B------:R-:W2:Y:S01]  /*3fe0*/  LDCU UR15, c[0x0][0xb0c] ;  /* 0x00016180ff0f77ac */ /* 0x000ea20008000800 */
[----:B------:R-:W3:Y:S01]  /*3ff0*/  LDCU UR43, c[0x0][0xb20] ;  /* 0x00016400ff2b77ac */ /* 0x000ee20008000800 */
[----:B------:R-:W3:Y:S01]  /*4000*/  LDCU UR4, c[0x0][0xb30] ;  /* 0x00016600ff0477ac */ /* 0x000ee20008000800 */
[----:B------:R-:W-:Y:S01]  /*4010*/  UMOV UR21, 0x400 ;  /* 0x0000040000157882 */ /* 0x000fe20000000000 */
[----:B----4-:R-:W-:-:S02]  /*4020*/  UIMAD.WIDE.U32 UR6, UR38, UR48, URZ ;  /* 0x00000030260672a5 */ /* 0x010fc4000f8e00ff */
[----:B-1----:R-:W-:Y:S02]  /*4030*/  UIMAD.WIDE.U32 UR8, UR37, UR51, URZ ;  /* 0x00000033250872a5 */ /* 0x002fe4000f8e00ff */
[----:B------:R-:W-:Y:S02]  /*4040*/  ULEA UR21, UR47, UR21, 0x18 ;  /* 0x000000152f157291 */ /* 0x000fe4000f8ec0ff */
[----:B------:R-:W-:Y:S02]  /*4050*/  USEL UR41, URZ, 0x1, UP5 ;  /* 0x00000001ff297887 */ /* 0x000fe4000a800000 */
[----:B------:R-:W-:Y:S02]  /*4060*/  UISETP.NE.AND.EX UP5, UPT, UR5, URZ, UPT, UP0 ;  /* 0x000000ff0500728c */ /* 0x000fe4000bfa5300 */
[----:B------:R-:W-:Y:S02]  /*4070*/  UISETP.NE.U32.AND UP6, UPT, UR30, URZ, UPT ;  /* 0x000000ff1e00728c */ /* 0x000fe4000bfc5070 */
[----:B------:R-:W-:-:S02]  /*4080*/  UIADD3 UR5, UPT, UPT, UR21, 0x20, URZ ;  /* 0x0000002015057890 */ /* 0x000fc4000fffe0ff */
[----:B------:R-:W-:Y:S01]  /*4090*/  UISETP.NE.AND UP0, UPT, UR42, 0x1, UPT ;  /* 0x000000012a00788c */ /* 0x000fe2000bf05270 */
[----:B------:R-:W-:Y:S01]  /*40a0*/  UMOV UR40, UR7 ;  /* 0x0000000700287c82 */ /* 0x000fe20008000000 */
[----:B------:R-:W-:Y:S01]  /*40b0*/  UMOV UR39, UR9 ;  /* 0x0000000900277c82 */ /* 0x000fe20008000000 */
[----:B--2---:R-:W-:Y:S02]  /*40c0*/  UISETP.NE.AND UP0, UPT, UR15, 0x1, UPT ;  /* 0x000000010f00788c */ /* 0x004fe4000bf05270 */
[----:B------:R-:W-:Y:S02]  /*40d0*/  UPLOP3.LUT UP1, UPT, UPT, UPT, UPT, 0x40, 0x4 ;  /* 0x000000000004789c */ /* 0x000fe40003f2e870 */
[----:B------:R-:W-:Y:S01]  /*40e0*/  UISETP.GE.AND UP3, UPT, UR42, 0x1, UPT ;  /* 0x000000012a00788c */ /* 0x000fe2000bf66270 */
[----:B------:R-:W1:Y:S01]  /*40f0*/  LDCU.64 UR22, c[0x0][0xb28] ;  /* 0x00016500ff1677ac */ /* 0x000e620008000a00 */
[----:B------:R-:W-:Y:S02]  /*4100*/  UISETP.NE.AND.EX UP6, UPT, UR31, URZ, UPT, UP6 ;  /* 0x000000ff1f00728c */ /* 0x000fe4000bfc5360 */
[----:B------:R-:W-:-:S02]  /*4110*/  UPRMT UR47, UR47, 0x654, UR5 ;  /* 0x000006542f2f7896 */ /* 0x000fc40008000005 */
[----:B------:R-:W-:Y:S02]  /*4120*/  USHF.R.U32.HI UR40, URZ, UR49, UR40 ;  /* 0x00000031ff287299 */ /* 0x000fe40008011628 */
[----:B---3--:R-:W-:Y:S02]  /*4130*/  USHF.R.U32.HI UR39, URZ, UR43, UR39 ;  /* 0x0000002bff277299 */ /* 0x008fe40008011627 */
[----:B------:R-:W-:Y:S02]  /*4140*/  UISETP.NE.AND UP0, UPT, UR50, 0x1, UPT ;  /* 0x000000013200788c */ /* 0x000fe4000bf05270 */
[----:B------:R-:W-:-:S11]  /*4150*/  UISETP.NE.AND UP4, UPT, UR4, 0x1, UPT ;  /* 0x000000010400788c */ /* 0x000fd6000bf85270 */
.L_x_80:
[C---:B------:R-:W-:Y:S02]  /*4160*/  LEA R3, R10.reuse, UR21, 0x3 ;  /* 0x000000150a037c11 */ /* 0x040fe4000f8e18ff */
[----:B------:R-:W-:Y:S02]  /*4170*/  SHF.L.U32 R0, R9, 0x1f, RZ ;  /* 0x0000001f09007819 */ /* 0x000fe400000006ff */
[----:B------:R-:W-:Y:S02]  /*4180*/  LEA R5, R10, UR21, 0x4 ;  /* 0x000000150a057c11 */ /* 0x000fe4000f8e20ff */
[----:B--2---:R-:W2:Y:S02]  /*4190*/  SYNCS.PHASECHK.TRANS64.TRYWAIT P0, [R3+URZ+0x40], R0 ;  /* 0x00004000030075a7 */ /* 0x004ea400080011ff */
[----:B--2---:R-:W-:Y:S05]  /*41a0*/  @!P0 BRA `(.L_x_73) ;  /* 0x00000050009c8947 */ /* 0x004fea0003800000 */
.L_x_128:
[----:B------:R-:W3:Y:S01]  /*41b0*/  LDS.128 R4, [R5+0xd0] ;  /* 0x0000d00005047984 */ /* 0x000ee20000000c00 */
[----:B------:R-:W-:Y:S01]  /*41c0*/  UISETP.GE.AND UP0, UPT, UR42, 0x1, UPT ;  /* 0x000000012a00788c */ /* 0x000fe2000bf06270 */
[----:B------:R-:W-:Y:S01]  /*41d0*/  @!PT LDS RZ, [RZ] ;  /* 0x00000000fffff984 */ /* 0x000fe20000000800 */
[----:B------:R-:W-:Y:S01]  /*41e0*/  @!PT LDS RZ, [RZ] ;  /* 0x00000000fffff984 */ /* 0x000fe20000000800 */
[----:B------:R-:W-:Y:S01]  /*41f0*/  @!PT LDS RZ, [RZ] ;  /* 0x00000000fffff984 */ /* 0x000fe20000000800 */
[----:B------:R-:W-:Y:S01]  /*4200*/  @!PT LDS RZ, [RZ] ;  /* 0x00000000fffff984 */ /* 0x000fe20000000800 */
[----:B------:R4:W-:Y:S06]  /*4210*/  MEMBAR.ALL.CTA ;  /* 0x0000000000007992 */ /* 0x0009ec0000008000 */
[----:B----4-:R-:W4:Y:S01]  /*4220*/  FENCE.VIEW.ASYNC.S ;  /* 0x00000000000073c6 */ /* 0x010f220000000000 */
[----:B---3--:R-:W-:Y:S11]  /*4230*/  LOP3.LUT P0, RZ, R6, 0x1, RZ, 0xc0, !PT ;  /* 0x0000000106ff7812 */ /* 0x008ff6000780c0ff */
[----:B------:R-:W-:Y:S02]  /*4240*/  @!UPT UIADD3 URZ, UPT, UPT, URZ, URZ, URZ ;  /* 0x000000fffffff290 */ /* 0x000fe4000fffe0ff */
[----:B----4-:R-:W-:Y:S01]  /*4250*/  VOTEU.ANY UP3, P0 ;  /* 0x0000000000ff7886 */ /* 0x010fe20000060100 */
[----:B------:R-:W-:Y:S11]  /*4260*/  PLOP3.LUT P0, PT, PT, PT, UP3, 0x80, 0x8 ;  /* 0x000000000008781c */ /* 0x000ff60003f0f038 */
[----:B------:R-:W-:Y:S02]  /*4270*/  @!UPT UIADD3 URZ, UPT, UPT, URZ, URZ, URZ ;  /* 0x000000fffffff290 */ /* 0x000fe4000fffe0ff */
[----:B--2---:R-:W-:Y:S02]  /*4280*/  @P0 SHF.R.U32.HI R0, RZ, 0x10, R5 ;  /* 0x00000010ff000819 */ /* 0x004fe40000011605 */
[----:B------:R-:W-:Y:S02]  /*4290*/  @P0 MOV R2, R4 ;  /* 0x0000000400020202 */ /* 0x000fe40000000f00 */
[----:B------:R-:W-:Y:S01]  /*42a0*/  @P0 R2UR UR4, R0 ;  /* 0x00000000000402ca */ /* 0x000fe200000e0000 */
[----:B------:R-:W-:Y:S01]  /*42b0*/  VIADD R0, R3, 0x50 ;  /* 0x0000005003007836 */ /* 0x000fe20000000000 */
[----:B------:R-:W-:Y:S02]  /*42c0*/  @P0 LOP3.LUT R4, R5, 0xffff, RZ, 0xc0, !PT ;  /* 0x0000ffff05040812 */ /* 0x000fe400078ec0ff */
[----:B------:R-:W-:Y:S02]  /*42d0*/  @P0 R2UR UR6, R2 ;  /* 0x00000000020602ca */ /* 0x000fe400000e0000 */
[----:B------:R-:W-:Y:S02]  /*42e0*/  PRMT R0, RZ, 0x654, R0 ;  /* 0x00000654ff007816 */ /* 0x000fe40000000000 */
[----:B------:R-:W-:Y:S02]  /*42f0*/  @P0 R2UR UR5, R4 ;  /* 0x00000000040502ca */ /* 0x000fe400000e0000 */
[----:B------:R2:W-:Y:S03]  /*4300*/  SYNCS.ARRIVE.TRANS64.RED.A1T0 RZ, [R0+URZ], RZ ;  /* 0x000000ff00ff79a7 */ /* 0x0005e600081004ff */
[----:B------:R-:W-:Y:S04]  /*4310*/  @UP3 UMOV UR29, UR4 ;  /* 0x00000004001d3c82 */ /* 0x000fe80008000000 */
[----:B------:R-:W-:Y:S04]  /*4320*/  @UP3 UMOV UR14, UR6 ;  /* 0x00000006000e3c82 */ /* 0x000fe80008000000 */
[----:B------:R-:W-:Y:S01]  /*4330*/  @UP3 UMOV UR13, UR5 ;  /* 0x00000005000d3c82 */ /* 0x000fe20008000000 */
[----:B------:R-:W-:Y:S05]  /*4340*/  BRA.U !UP0, `(.L_x_74) ;  /* 0x0000000108c07547 */ /* 0x000fea000b800000 */
[----:B------:R-:W-:Y:S02]  /*4350*/  UIMAD.WIDE.U32 UR8, UR13, UR51, URZ ;  /* 0x000000330d0872a5 */ /* 0x000fe4000f8e00ff */
[----:B------:R-:W-:Y:S02]  /*4360*/  UP2UR UR12, UPR, URZ, 0x4 ;  /* 0x00000004ff0c7883 */ /* 0x000fe40008000000 */
[----:B------:R-:W-:Y:S02]  /*4370*/  UISETP.NE.AND UP2, UPT, UR50, 0x1, UPT ;  /* 0x000000013200788c */ /* 0x000fe4000bf45270 */
[----:B------:R-:W-:Y:S02]  /*4380*/  UIMAD.WIDE.U32 UR10, UR14, UR48, URZ ;  /* 0x000000300e0a72a5 */ /* 0x000fe4000f8e00ff */
[----:B------:R-:W-:Y:S02]  /*4390*/  USEL UR4, UR37, UR39, !UP2 ;  /* 0x0000002725047287 */ /* 0x000fe4000d000000 */
[----:B------:R-:W-:Y:S02]  /*43a0*/  UISETP.NE.AND UP0, UPT, UR15, 0x1, UPT ;  /* 0x000000010f00788c */ /* 0x000fe4000bf05270 */
[----:B------:R-:W-:Y:S02]  /*43b0*/  UP2UR UR20, UPR, URZ, 0x2 ;  /* 0x00000002ff147883 */ /* 0x000fe40008000000 */
[----:B------:R-:W-:Y:S02]  /*43c0*/  UISETP.NE.AND UP1, UPT, UR42, 0x1, UPT ;  /* 0x000000012a00788c */ /* 0x000fe4000bf25270 */
[----:B-1----:R-:W-:Y:S02]  /*43d0*/  UIMAD.WIDE.U32 UR16, UR4, UR22, URZ ;  /* 0x00000016041072a5 */ /* 0x002fe4000f8e00ff */
[----:B------:R-:W-:Y:S01]  /*43e0*/  USEL UR7, UR38, UR40, !UP0 ;  /* 0x0000002826077287 */ /* 0x000fe2000c000000 */
[----:B------:R-:W-:Y:S02]  /*43f0*/  UMOV UR5, UR9 ;  /* 0x0000000900057c82 */ /* 0x000fe40008000000 */
[----:B------:R-:W-:Y:S02]  /*4400*/  USHF.R.U32.HI UR6, URZ, UR43, UR5 ;  /* 0x0000002bff067299 */ /* 0x000fe40008011605 */
[----:B------:R-:W-:Y:S02]  /*4410*/  UIMAD.WIDE.U32 UR18, UR7, UR22, URZ ;  /* 0x00000016071272a5 */ /* 0x000fe4000f8e00ff */
[----:B------:R-:W-:Y:S02]  /*4420*/  USEL UR6, UR13, UR6, !UP2 ;  /* 0x000000060d067287 */ /* 0x000fe4000d000000 */
[----:B------:R-:W-:Y:S01]  /*4430*/  UISETP.NE.AND UP2, UPT, UR12, URZ, UPT ;  /* 0x000000ff0c00728c */ /* 0x000fe2000bf45270 */
[----:B------:R-:W-:Y:S01]  /*4440*/  UMOV UR5, UR11 ;  /* 0x0000000b00057c82 */ /* 0x000fe20008000000 */
[----:B------:R-:W-:Y:S02]  /*4450*/  UIMAD.WIDE.U32 UR10, UR6, UR22, URZ ;  /* 0x00000016060a72a5 */ /* 0x000fe4000f8e00ff */
[----:B------:R-:W-:Y:S03]  /*4460*/  USHF.R.U32.HI UR8, URZ, UR49, UR5 ;  /* 0x00000031ff087299 */ /* 0x000fe60008011605 */
[----:B------:R-:W-:Y:S02]  /*4470*/  UMOV UR5, UR17 ;  /* 0x0000001100057c82 */ /* 0x000fe40008000000 */
[----:B------:R-:W-:Y:S03]  /*4480*/  @UP1 USHF.R.U32.HI UR4, URZ, UR23, UR5 ;  /* 0x00000017ff041299 */ /* 0x000fe60008011605 */
[----:B------:R-:W-:Y:S01]  /*4490*/  UMOV UR5, UR19 ;  /* 0x0000001300057c82 */ /* 0x000fe20008000000 */
[----:B------:R-:W-:Y:S02]  /*44a0*/  UIMAD UR4, UR42, UR4, URZ ;  /* 0x000000042a0472a4 */ /* 0x000fe4000f8e02ff */
[----:B------:R-:W-:Y:S02]  /*44b0*/  @UP1 USHF.R.U32.HI UR7, URZ, UR23, UR5 ;  /* 0x00000017ff071299 */ /* 0x000fe40008011605 */
[----:B------:R-:W-:Y:S02]  /*44c0*/  USEL UR5, UR14, UR8, !UP0 ;  /* 0x000000080e057287 */ /* 0x000fe4000c000000 */
[----:B------:R-:W-:Y:S02]  /*44d0*/  UIMAD UR8, UR42, UR7, URZ ;  /* 0x000000072a0872a4 */ /* 0x000fe4000f8e02ff */
[----:B------:R-:W-:Y:S03]  /*44e0*/  UISETP.GE.AND UP0, UPT, UR6, UR4, UPT ;  /* 0x000000040600728c */ /* 0x000fe6000bf06270 */
[----:B------:R-:W-:Y:S01]  /*44f0*/  UMOV UR4, UR11 ;  /* 0x0000000b00047c82 */ /* 0x000fe20008000000 */
[----:B------:R-:W-:Y:S02]  /*4500*/  UISETP.GE.OR UP0, UPT, UR5, UR8, UP0 ;  /* 0x000000080500728c */ /* 0x000fe40008706670 */
[----:B------:R-:W-:Y:S02]  /*4510*/  USHF.R.U32.HI UR4, URZ, UR23, UR4 ;  /* 0x00000017ff047299 */ /* 0x000fe40008011604 */
[----:B------:R-:W-:Y:S02]  /*4520*/  UIMAD.WIDE.U32 UR8, UR5, UR22, URZ ;  /* 0x00000016050872a5 */ /* 0x000fe4000f8e00ff */
[----:B------:R-:W-:Y:S04]  /*4530*/  USEL UR10, UR6, UR4, !UP1 ;  /* 0x00000004060a7287 */ /* 0x000fe8000c800000 */
[----:B------:R-:W-:Y:S01]  /*4540*/  UIADD3 UR11, UPT, UPT, -UR10, URZ, URZ ;  /* 0x000000ff0a0b7290 */ /* 0x000fe2000fffe1ff */
[----:B------:R-:W-:Y:S02]  /*4550*/  @!UP0 UMOV UR4, UR9 ;  /* 0x0000000900048c82 */ /* 0x000fe40008000000 */
[----:B------:R-:W-:Y:S02]  /*4560*/  @!UP0 USHF.R.U32.HI UR4, URZ, UR23, UR4 ;  /* 0x00000017ff048299 */ /* 0x000fe40008011604 */
[----:B------:R-:W-:Y:S02]  /*4570*/  UIMAD UR8, UR42, UR11, UR6 ;  /* 0x0000000b2a0872a4 */ /* 0x000fe4000f8e0206 */
[----:B------:R-:W-:Y:S02]  /*4580*/  @!UP0 USEL UR4, UR5, UR4, !UP1 ;  /* 0x0000000405048287 */ /* 0x000fe4000c800000 */
[----:B------:R-:W-:Y:S02]  /*4590*/  UISETP.NE.AND UP1, UPT, UR20, URZ, UPT ;  /* 0x000000ff1400728c */ /* 0x000fe4000bf25270 */
[----:B------:R-:W-:Y:S02]  /*45a0*/  @!UP0 UIMAD UR7, UR7, UR8, UR4 ;  /* 0x00000008070782a4 */ /* 0x000fe4000f8e0204 */
[----:B------:R-:W-:Y:S02]  /*45b0*/  @!UP0 UIADD3 UR9, UPT, UPT, UR10, -UR4, URZ ;  /* 0x800000040a098290 */ /* 0x000fe4000fffe0ff */
[----:B------:R-:W-:Y:S02]  /*45c0*/  UIADD3 UR8, UPT, UPT, -UR6, URZ, URZ ;  /* 0x000000ff06087290 */ /* 0x000fe4000fffe1ff */
[----:B------:R-:W-:Y:S02]  /*45d0*/  UIADD3 UR4, UPT, UPT, -UR5, URZ, URZ ;  /* 0x000000ff05047290 */ /* 0x000fe4000fffe1ff */
[----:B------:R-:W-:Y:S03]  /*45e0*/  @!UP0 UIMAD UR6, UR9, UR42, UR5 ;  /* 0x0000002a090682a4 */ /* 0x000fe6000f8e0205 */
[----:B------:R-:W-:Y:S01]  /*45f0*/  @!UP0 UMOV UR5, UR7 ;  /* 0x0000000700058c82 */ /* 0x000fe20008000000 */
[----:B------:R-:W-:Y:S02]  /*4600*/  UIMAD UR7, UR15, UR4, UR14 ;  /* 0x000000040f0772a4 */ /* 0x000fe4000f8e020e */
[----:B------:R-:W-:Y:S02]  /*4610*/  UIMAD UR4, UR50, UR8, UR13 ;  /* 0x00000008320472a4 */ /* 0x000fe4000f8e020d */
[----:B------:R-:W-:Y:S02]  /*4620*/  UIMAD UR14, UR5, UR15, UR7 ;  /* 0x0000000f050e72a4 */ /* 0x000fe4000f8e0207 */
[----:B------:R-:W-:Y:S11]  /*4630*/  UIMAD UR13, UR6, UR50, UR4 ;  /* 0x00000032060d72a4 */ /* 0x000ff6000f8e0204 */
[----:B------:R-:W-:Y:S01]  /*4640*/  @!UPT UIADD3 URZ, UPT, UPT, URZ, URZ, URZ ;  /* 0x000000fffffff290 */ /* 0x000fe2000fffe0ff */
.L_x_74:
[----:B------:R-:W3:Y:S01]  /*4650*/  @!UP4 LDCU.128 UR8, c[0x0][0xb10] ;  /* 0x00016200ff08c7ac */ /* 0x000ee20008000c00 */
[----:B------:R-:W-:Y:S02]  /*4660*/  ISETP.NE.U32.AND P0, PT, RZ, UR30, PT ;  /* 0x0000001eff007c0c */ /* 0x000fe4000bf05070 */
[----:B------:R-:W-:Y:S02]  /*4670*/  SHF.L.U32 R2, R11, 0x1f, RZ ;  /* 0x0000001f0b027819 */ /* 0x000fe400000006ff */
[----:B------:R-:W-:Y:S01]  /*4680*/  ISETP.NE.AND.EX P0, PT, RZ, UR31, PT, P0 ;  /* 0x0000001fff007c0c */ /* 0x000fe2000bf05300 */
[----:B------:R-:W4:Y:S01]  /*4690*/  @!UP4 LDCU UR5, c[0x0][0xb0c] ;  /* 0x00016180ff05c7ac */ /* 0x000f220008000800 */
[----:B---3--:R-:W-:Y:S07]  /*46a0*/  UIMAD.WIDE.U32 UR6, UR14, UR8, URZ ;  /* 0x000000080e0672a5 */ /* 0x008fee000f8e00ff */
[----:B------:R-:W-:Y:S01]  /*46b0*/  @!UP4 UMOV UR4, UR7 ;  /* 0x000000070004cc82 */ /* 0x000fe20008000000 */
[----:B----4-:R-:W-:Y:S02]  /*46c0*/  @!UP4 UISETP.NE.AND UP0, UPT, UR5, 0x1, UPT ;  /* 0x000000010500c88c */ /* 0x010fe4000bf05270 */
[----:B------:R-:W-:Y:S02]  /*46d0*/  @!UP4 USHF.R.U32.HI UR4, URZ, UR9, UR4 ;  /* 0x00000009ff04c299 */ /* 0x000fe40008011604 */
[----:B------:R-:W-:Y:S02]  /*46e0*/  UIMAD.WIDE.U32 UR6, UR13, UR11, URZ ;  /* 0x0000000b0d0672a5 */ /* 0x000fe4000f8e00ff */
[----:B------:R-:W-:Y:S02]  /*46f0*/  @!UP4 USEL UR8, UR14, UR4, !UP0 ;  /* 0x000000040e08c287 */ /* 0x000fe4000c000000 */
[----:B------:R-:W-:Y:S03]  /*4700*/  @!UP4 UISETP.NE.AND UP0, UPT, UR10, 0x1, UPT ;  /* 0x000000010a00c88c */ /* 0x000fe6000bf05270 */
[----:B------:R-:W-:Y:S02]  /*4710*/  @!UP4 UMOV UR6, UR7 ;  /* 0x000000070006cc82 */ /* 0x000fe40008000000 */
[----:B------:R-:W3:Y:S02]  /*4720*/  @!UP4 LDCU UR4, c[0x0][0xb20] ;  /* 0x00016400ff04c7ac */ /* 0x000ee40008000800 */
[----:B---3--:R-:W-:Y:S04]  /*4730*/  @!UP4 USHF.R.U32.HI UR6, URZ, UR4, UR6 ;  /* 0x00000004ff06c299 */ /* 0x008fe80008011606 */
[----:B------:R-:W-:Y:S04]  /*4740*/  @!UP4 USEL UR6, UR13, UR6, !UP0 ;  /* 0x000000060d06c287 */ /* 0x000fe8000c000000 */
[----:B------:R-:W-:Y:S02]  /*4750*/  @!UP4 UIADD3 UR4, UPT, UPT, -UR8, UR6, URZ ;  /* 0x000000060804c290 */ /* 0x000fe4000fffe1ff */
[----:B------:R-:W-:Y:S02]  /*4760*/  @!UP4 UIADD3 UR6, UPT, UPT, UR8, -UR6, URZ ;  /* 0x800000060806c290 */ /* 0x000fe4000fffe0ff */
[----:B------:R-:W-:Y:S02]  /*4770*/  @!UP4 UIMAD UR14, UR4, UR5, UR14 ;  /* 0x00000005040ec2a4 */ /* 0x000fe4000f8e020e */
[----:B------:R-:W-:Y:S01]  /*4780*/  @!UP4 UIMAD UR13, UR6, UR10, UR13 ;  /* 0x0000000a060dc2a4 */ /* 0x000fe2000f8e020d */
[----:B------:R-:W-:Y:S11]  /*4790*/  BRA.U UP1, `(.L_x_75) ;  /* 0x0000000101107547 */ /* 0x000ff6000b800000 */
[----:B--2---:R-:W-:Y:S04]  /*47a0*/  MOV R0, UR41 ;  /* 0x0000002900007c02 */ /* 0x004fe80008000f00 */
[----:B------:R-:W-:Y:S04]  /*47b0*/  SHF.L.U32 R3, R0, 0x1f, RZ ;  /* 0x0000001f00037819 */ /* 0x000fe800000006ff */
[----:B------:R-:W2:Y:S02]  /*47c0*/  SYNCS.PHASECHK.TRANS64.TRYWAIT P1, [UR21+0x38], R3 ;  /* 0x00003803ff0075a7 */ /* 0x000ea40008021115 */
[----:B--2---:R-:W-:Y:S05]  /*47d0*/  @!P1 BRA `(.L_x_76) ;  /* 0x0000004c00249947 */ /* 0x004fea0003800000 */
.L_x_75:
[----:B------:R-:W-:Y:S05]  /*47e0*/  BRA.U !UP6, `(.L_x_77) ;  /* 0x000000010e387547 */ /* 0x000fea000b800000 */
[----:B------:R-:W-:Y:S01]  /*47f0*/  UPLOP3.LUT UP2, UPT, UPT, UPT, UP5, 0x80, 0x8 ;  /* 0x000000000008789c */ /* 0x000fe20003f4f050 */
[----:B--2---:R-:W-:Y:S01]  /*4800*/  HFMA2 R0, -RZ, RZ, 0, 5.9604644775390625e-08 ;  /* 0x00000001ff007431 */ /* 0x004fe200000001ff */
[----:B------:R-:W2:Y:S01]  /*4810*/  LDCU.64 UR8, c[0x0][0x358] ;  /* 0x00006b00ff0877ac */ /* 0x000ea20008000a00 */
[----:B------:R-:W-:Y:S03]  /*4820*/  IMAD.MOV.U32 R237, RZ, RZ, 0x1 ;  /* 0x00000001ffed7424 */ /* 0x000fe600078e00ff */
[----:B------:R-:W-:Y:S05]  /*4830*/  PLOP3.LUT P1, PT, PT, PT, UP2, 0x80, 0x8 ;  /* 0x000000000008781c */ /* 0x000fea0003f2f028 */
[----:B------:R-:W3:Y:S01]  /*4840*/  @UP2 LDCU.64 UR4, c[0x0][0x888] ;  /* 0x00011100ff0427ac */ /* 0x000ee20008000a00 */
[----:B------:R-:W-:Y:S07]  /*4850*/  @UP2 UIMAD UR6, UR36, UR30, URZ ;  /* 0x0000001e240622a4 */ /* 0x000fee000f8e02ff */
[----:B------:R-:W-:Y:S01]  /*4860*/  @!P1 PRMT R237, R0, 0x7610, R237 ;  /* 0x0000761000ed9816 */ /* 0x000fe200000000ed */
[----:B---3--:R-:W-:Y:S06]  /*4870*/  @UP2 UIMAD.WIDE UR4, UR6, 0x4, UR4 ;  /* 0x00000004060428a5 */ /* 0x008fec000f8e0204 */
[----:B------:R-:W-:Y:S01]  /*4880*/  IMAD.U32 R4, RZ, RZ, UR4 ;  /* 0x00000004ff047e24 */ /* 0x000fe2000f8e00ff */
[----:B------:R-:W-:Y:S04]  /*4890*/  MOV R5, UR5 ;  /* 0x0000000500057c02 */ /* 0x000fe80008000f00 */
[----:B------:R-:W3:Y:S01]  /*48a0*/  @!UP2 LDCU UR4, c[0x0][0x880] ;  /* 0x00011000ff04a7ac */ /* 0x000ee20008000800 */
[----:B--2--5:R4:W5:Y:S02]  /*48b0*/  @P1 LDG.E R124, desc[UR8][R4.64] ;  /* 0x00000008047c1981 */ /* 0x024964000c1e1900 */
[----:B---34-:R-:W-:Y:S07]  /*48c0*/  @!P1 IMAD.U32 R124, RZ, RZ, UR4 ;  /* 0x00000004ff7c9e24 */ /* 0x018fee000f8e00ff */
.L_x_77:
[----:B-----5:R-:W-:Y:S01]  /*48d0*/  @!P0 ISETP.EQ.AND P2, PT, R124, RZ, PT ;  /* 0x000000ff7c00820c */ /* 0x020fe20003f42270 */
[----:B------:R-:W-:Y:S01]  /*48e0*/  @!UPT UIADD3 URZ, UPT, UPT, URZ, URZ, URZ ;  /* 0x000000fffffff290 */ /* 0x000fe2000fffe0ff */
[----:B------:R-:W-:Y:S11]  /*48f0*/  @!P0 BRA `(.L_x_78) ;  /* 0x0000000000148947 */ /* 0x000ff60003800000 */
[----:B------:R-:W-:Y:S02]  /*4900*/  LOP3.LUT P0, RZ, R237, 0xff, RZ, 0xc0, !PT ;  /* 0x000000ffedff7812 */ /* 0x000fe4000780c0ff */
[----:B------:R-:W-:Y:S04]  /*4910*/  PLOP3.LUT P2, PT, PT, PT, UP2, 0x80, 0x8 ;  /* 0x000000000008781c */ /* 0x000fe80003f4f028 */
[----:B------:R-:W-:Y:S07]  /*4920*/  PLOP3.LUT P2, PT, P2, PT, PT, 0x8, 0x80 ;  /* 0x000000000080781c */ /* 0x000fee000174e170 */
[----:B------:R-:W-:Y:S11]  /*4930*/  @P0 ISETP.EQ.AND P2, PT, R124, RZ, PT ;  /* 0x000000ff7c00020c */ /* 0x000ff60003f42270 */
[----:B------:R-:W-:Y:S02]  /*4940*/  @!UPT UIADD3 URZ, UPT, UPT, URZ, URZ, URZ ;  /* 0x000000fffffff290 */ /* 0x000fe4000fffe0ff */
.L_x_78:
[----:B------:R-:W3:Y:S01]  /*4950*/  SYNCS.PHASECHK.TRANS64.TRYWAIT P0, [UR21+0x28], R2 ;  /* 0x00002802ff0075a7 */ /* 0x000ee20008001115 */
[----:B------:R-:W-:Y:S02]  /*4960*/  ELECT P1, URZ, PT ;  /* 0x0000000000ff782f */ /* 0x000fe40003820000 */
[----:B------:R-:W-:Y:S01]  /*4970*/  IADD3 R10, PT, PT, R10, 0x1, RZ ;  /* 0x000000010a0a7810 */ /* 0x000fe20007ffe0ff */
[----:B---3--:R-:W-:Y:S10]  /*4980*/  @!P0 BRA `(.L_x_79) ;  /* 0x0000004800d08947 */ /* 0x008ff40003800000 */
.L_x_131:
[----:B------:R-:W-:Y:S01]  /*4990*/  PLOP3.LUT P1, PT, P2, P1, PT, 0xf2, 0x2f ;  /* 0x00000000002f781c */ /* 0x000fe20001723e72 */
[----:B------:R-:W-:Y:S01]  /*49a0*/  UMOV UR6, 0x0 ;  /* 0x0000000000067882 */ /* 0x000fe20000000000 */
[----:B------:R-:W-:Y:S01]  /*49b0*/  UMOV UR7, 0x10000000 ;  /* 0x1000000000077882 */ /* 0x000fe20000000000 */
[----:B------:R-:W-:Y:S01]  /*49c0*/  UMOV UR12, UR36 ;  /* 0x00000024000c7c82 */ /* 0x000fe20008000000 */
[----:B------:R-:W-:Y:S01]  /*49d0*/  UMOV UR20, UR36 ;  /* 0x0000002400147c82 */ /* 0x000fe20008000000 */
[----:B------:R-:W-:Y:S01]  /*49e0*/  UMOV UR28, UR36 ;  /* 0x00000024001c7c82 */ /* 0x000fe20008000000 */
[----:B------:R-:W-:Y:S07]  /*49f0*/  LOP3.LUT R11, R11, 0x1, RZ, 0x3c, !PT ;  /* 0x000000010b0b7812 */ /* 0x000fee00078e3cff */
[----:B--2---:R-:W-:Y:S01]  /*4a00*/  @!P1 IADD3 R2, P0, PT, R12, 0x580, RZ ;  /* 0x000005800c029810 */ /* 0x004fe20007f1e0ff */
[----:B------:R-:W-:Y:S01]  /*4a10*/  VOTEU.ALL UP0, P1 ;  /* 0x0000000000ff7886 */ /* 0x000fe20000800000 */
[----:B------:R-:W-:Y:S02]  /*4a20*/  VOTEU.ALL UP1, P1 ;  /* 0x0000000000ff7886 */ /* 0x000fe40000820000 */
[----:B------:R-:W-:Y:S01]  /*4a30*/  @!P1 R2UR UR5, R2 ;  /* 0x00000000020592ca */ /* 0x000fe200000e0000 */
[----:B------:R-:W-:Y:S01]  /*4a40*/  @!P1 IMAD.X R0, RZ, RZ, R13, P0 ;  /* 0x000000ffff009224 */ /* 0x000fe200000e060d */
[----:B------:R-:W-:Y:S01]  /*4a50*/  @!UP0 USHF.L.U32 UR35, UR45, 0x6, URZ ;  /* 0x000000062d238899 */ /* 0x000fe200080006ff */
[----:B------:R-:W-:Y:S01]  /*4a60*/  ISETP.NE.AND P0, PT, R10, 0x2, PT ;  /* 0x000000020a00780c */ /* 0x000fe20003f05270 */
[----:B------:R-:W-:Y:S02]  /*4a70*/  @!UP0 UIMAD UR34, UR46, 0xe0, URZ ;  /* 0x000000e02e2288a4 */ /* 0x000fe4000f8e02ff */
[----:B------:R-:W-:Y:S01]  /*4a80*/  @!P1 R2UR UR4, R0 ;  /* 0x00000000000492ca */ /* 0x000fe200000e0000 */
[----:B------:R-:W-:Y:S01]  /*4a90*/  @!UP0 UIADD3 UR32, UPT, UPT, UR21, 0x100, URZ ;  /* 0x0000010015208890 */ /* 0x000fe2000fffe0ff */
[----:B------:R-:W-:Y:S01]  /*4aa0*/  SEL R0, RZ, 0x1, P0 ;  /* 0x00000001ff007807 */ /* 0x000fe20000000000 */
[----:B------:R-:W-:Y:S01]  /*4ab0*/  @!UP0 UIADD3 UR33, UPT, UPT, UR21, 0x20, URZ ;  /* 0x0000002015218890 */ /* 0x000fe2000fffe0ff */
[----:B------:R-:W-:Y:S01]  /*4ac0*/  SEL R10, R10, RZ, P0 ;  /* 0x000000ff0a0a7207 */ /* 0x000fe20000000000 */
[----:B------:R-:W-:Y:S01]  /*4ad0*/  @!UP0 UIADD3 UR8, UPT, UPT, UR21, 0x900, URZ ;  /* 0x0000090015088890 */ /* 0x000fe2000fffe0ff */
[----:B------:R-:W-:Y:S01]  /*4ae0*/  LOP3.LUT R9, R9, R0, RZ, 0x3c, !PT ;  /* 0x0000000009097212 */ /* 0x000fe200078e3cff */
[----:B------:R-:W-:Y:S01]  /*4af0*/  IMAD.U32 R2, RZ, RZ, UR5 ;  /* 0x00000005ff027e24 */ /* 0x000fe2000f8e00ff */
[----:B------:R-:W-:Y:S02]  /*4b00*/  @!UP0 UIADD3 UR10, UPT, UPT, UR34, 0x20, URZ ;  /* 0x00000020220a8890 */ /* 0x000fe4000fffe0ff */
[----:B------:R-:W-:Y:S01]  /*4b10*/  UMOV UR9, UR33 ;  /* 0x0000002100097c82 */ /* 0x000fe20008000000 */
[----:B------:R-:W-:Y:S01]  /*4b20*/  UMOV UR11, UR35 ;  /* 0x00000023000b7c82 */ /* 0x000fe20008000000 */
[----:B------:R-:W-:Y:S01]  /*4b30*/  @!UP0 UIADD3 UR16, UPT, UPT, UR21, 0x1100, URZ ;  /* 0x0000110015108890 */ /* 0x000fe2000fffe0ff */
[----:B------:R-:W-:Y:S01]  /*4b40*/  IMAD.U32 R3, RZ, RZ, UR4 ;  /* 0x00000004ff037e24 */ /* 0x000fe2000f8e00ff */
[----:B------:R-:W-:Y:S01]  /*4b50*/  @!P1 R2UR UR4, R2 ;  /* 0x00000000020492ca */ /* 0x000fe200000e0000 */
[----:B------:R-:W-:Y:S01]  /*4b60*/  @!UP0 UIADD3 UR18, UPT, UPT, UR34, 0x40, URZ ;  /* 0x0000004022128890 */ /* 0x000fe2000fffe0ff */
[----:B------:R-:W-:Y:S02]  /*4b70*/  UMOV UR17, UR33 ;  /* 0x0000002100117c82 */ /* 0x000fe40008000000 */
[----:B------:R-:W-:Y:S01]  /*4b80*/  @!P1 R2UR UR5, R3 ;  /* 0x00000000030592ca */ /* 0x000fe200000e0000 */
[----:B------:R-:W-:Y:S01]  /*4b90*/  UMOV UR19, UR35 ;  /* 0x0000002300137c82 */ /* 0x000fe20008000000 */
[----:B------:R-:W-:Y:S02]  /*4ba0*/  @!UP0 UIADD3 UR24, UPT, UPT, UR21, 0x1900, URZ ;  /* 0x0000190015188890 */ /* 0x000fe4000fffe0ff */
[----:B------:R-:W-:Y:S01]  /*4bb0*/  @!UP0 UIADD3 UR26, UPT, UPT, UR34, 0x60, URZ ;  /* 0x00000060221a8890 */ /* 0x000fe2000fffe0ff */
[----:B------:R-:W-:Y:S01]  /*4bc0*/  UMOV UR25, UR33 ;  /* 0x0000002100197c82 */ /* 0x000fe20008000000 */
[----:B------:R-:W-:Y:S01]  /*4bd0*/  UMOV UR27, UR35 ;  /* 0x00000023001b7c82 */ /* 0x000fe20008000000 */
[----:B------:R-:W-:Y:S02]  /*4be0*/  UIADD3 UR46, UPT, UPT, UR13, UR56, URZ ;  /* 0x000000380d2e7290 */ /* 0x000fe4000fffe0ff */
[----:B------:R-:W-:Y:S04]  /*4bf0*/  UIADD3 UR45, UPT, UPT, UR14, UR57, URZ ;  /* 0x000000390e2d7290 */ /* 0x000fe8000fffe0ff */
[----:B------:R2:W-:Y:S01]  /*4c00*/  @!UP1 UTMALDG.3D [UR32], [UR4], desc[UR6] ;  /* 0x00000620040095b4 */ /* 0x0005e20008011000 */
[----:B------:R-:W-:Y:S05]  /*4c10*/  VOTEU.ALL UP1, P1 ;  /* 0x0000000000ff7886 */ /* 0x000fea0000820000 */
[----:B------:R3:W-:Y:S01]  /*4c20*/  @!UP1 UTMALDG.3D [UR8], [UR4], desc[UR6] ;  /* 0x00000608040095b4 */ /* 0x0007e20008011000 */
[----:B------:R-:W-:Y:S05]  /*4c30*/  VOTEU.ALL UP1, P1 ;  /* 0x0000000000ff7886 */ /* 0x000fea0000820000 */
[----:B------:R4:W-:Y:S01]  /*4c40*/  @!UP1 UTMALDG.3D [UR16], [UR4], desc[UR6] ;  /* 0x00000610040095b4 */ /* 0x0009e20008011000 */
[----:B------:R-:W-:Y:S05]  /*4c50*/  VOTEU.ALL UP1, P1 ;  /* 0x0000000000ff7886 */ /* 0x000fea0000820000 */
[----:B------:R-:W-:Y:S01]  /*4c60*/  @!UP1 UTMALDG.3D [UR24], [UR4], desc[UR6] ;  /* 0x00000618040095b4 */ /* 0x000fe20008011000 */
[----:B------:R-:W-:Y:S01]  /*4c70*/  VOTEU.ALL UP1, P1 ;  /* 0x0000000000ff7886 */ /* 0x000fe20000820000 */
[----:B--2---:R-:W-:Y:S01]  /*4c80*/  UMOV UR36, UR29 ;  /* 0x0000001d00247c82 */ /* 0x004fe20008000000 */
[----:B---3--:R-:W-:Y:S02]  /*4c90*/  @!UP0 UIADD3 UR8, UPT, UPT, UR21, 0x2100, URZ ;  /* 0x0000210015088890 */ /* 0x008fe4000fffe0ff */
[----:B------:R-:W-:Y:S02]  /*4ca0*/  @!UP0 UIADD3 UR10, UPT, UPT, UR34, 0x80, URZ ;  /* 0x00000080220a8890 */ /* 0x000fe4000fffe0ff */
[----:B----4-:R-:W-:Y:S02]  /*4cb0*/  @!UP0 UIADD3 UR16, UPT, UPT, UR21, 0x2900, URZ ;  /* 0x0000290015108890 */ /* 0x010fe4000fffe0ff */
[----:B------:R-:W-:Y:S05]  /*4cc0*/  @!UP0 UIADD3 UR18, UPT, UPT, UR34, 0xa0, URZ ;  /* 0x000000a022128890 */ /* 0x000fea000fffe0ff */
[----:B------:R2:W-:Y:S01]  /*4cd0*/  @!UP1 UTMALDG.3D [UR8], [UR4], desc[UR6] ;  /* 0x00000608040095b4 */ /* 0x0005e20008011000 */
[----:B------:R-:W-:Y:S02]  /*4ce0*/  UPLOP3.LUT UP1, UPT, UPT, UPT, UPT, 0x80, 0x8 ;  /* 0x000000000008789c */ /* 0x000fe40003f2f070 */
[----:B--2---:R-:W-:Y:S02]  /*4cf0*/  @!UP0 UIADD3 UR8, UPT, UPT, UR21, 0x3100, URZ ;  /* 0x0000310015088890 */ /* 0x004fe4000fffe0ff */
[----:B------:R-:W-:Y:S01]  /*4d00*/  @!UP0 UIADD3 UR10, UPT, UPT, UR34, 0xc0, URZ ;  /* 0x000000c0220a8890 */ /* 0x000fe2000fffe0ff */
[----:B------:R-:W-:Y:S05]  /*4d10*/  VOTEU.ALL UP0, P1 ;  /* 0x0000000000ff7886 */ /* 0x000fea0000800000 */
[----:B------:R2:W-:Y:S01]  /*4d20*/  @!UP0 UTMALDG.3D [UR16], [UR4], desc[UR6] ;  /* 0x00000610040085b4 */ /* 0x0005e20008011000 */
[----:B------:R-:W-:Y:S05]  /*4d30*/  VOTEU.ALL UP0, P1 ;  /* 0x0000000000ff7886 */ /* 0x000fea0000800000 */
[----:B------:R2:W-:Y:S01]  /*4d40*/  @!UP0 UTMALDG.3D [UR8], [UR4], desc[UR6] ;  /* 0x00000608040085b4 */ /* 0x0005e20008011000 */
[----:B------:R2:W-:Y:S01]  /*4d50*/  @!P1 SYNCS.ARRIVE.TRANS64.RED.A0TR RZ, [UR21+0x20], R8 ;  /* 0x00002008ffff99a7 */ /* 0x0005e20008300415 */
[----:B------:R-:W-:Y:S01]  /*4d60*/  SYNCS.ARRIVE.TRANS64.RED.A1T0 RZ, [UR47], RZ ;  /* 0x000000ffffff79a7 */ /* 0x000fe2000810042f */
[----:B------:R-:W-:Y:S05]  /*4d70*/  BRA.U UP3, `(.L_x_80) ;  /* 0xfffffff103f87547 */ /* 0x000fea000b83ffff */
[----:B------:R-:W-:Y:S07]  /*4d80*/  MOV R0, UR21 ;  /* 0x0000001500007c02 */ /* 0x000fee0008000f00 */
.L_x_81:
[----:B---3--:R-:W-:-:S04]  /*4d90*/  SHF.L.U32 R3, R11, 0x1f, RZ ;  /* 0x0000001f0b037819 */ /* 0x008fc800000006ff */
[----:B------:R3:W4:Y:S03]  /*4da0*/  SYNCS.PHASECHK.TRANS64.TRYWAIT P0, [R0+URZ+0x28], R3 ;  /* 0x00002803000075a7 */ /* 0x00072600080011ff */
[----:B----4-:R-:W-:Y:S05]  /*4db0*/  @!P0 NANOSLEEP.SYNCS 0x989680 ;  /* 0x009896800000895d */ /* 0x010fea0003900000 */
[----:B------:R-:W4:Y:S02]  /*4dc0*/  @!P0 SYNCS.PHASECHK.TRANS64 P0, [R0+URZ+0x28], R3 ;  /* 0x00002803000085a7 */ /* 0x000f2400080010ff */
[----:B-12-4-:R-:W-:Y:S05]  /*4dd0*/  @P0 EXIT ;  /* 0x000000000000094d */ /* 0x016fea0003800000 */
[----:B------:R-:W-:Y:S05]  /*4de0*/  BRA `(.L_x_81) ;  /* 0xfffffffc00e87947 */ /* 0x000fea000383ffff */
.L_x_72:
[----:B------:R-:W-:-:S06]  /*4df0*/  UISETP.GE.AND UP0, UPT, UR20, 0x4, UPT ;  /* 0x000000041400788c */ /* 0x000fcc000bf06270 */
[----:B------:R-:W-:-:S13]  /*4e00*/  PLOP3.LUT P0, PT, PT, PT, UP0, 0x80, 0x8 ;  /* 0x000000000008781c */ /* 0x000fda0003f0f008 */
[----:B-1----:R-:W-:Y:S05]  /*4e10*/  @!P0 EXIT ;  /* 0x000000000000894d */ /* 0x002fea0003800000 */
[----:B------:R-:W-:Y:S01]  /*4e20*/  BAR.SYNC.DEFER_BLOCKING 0x6, 0xa0 ;  /* 0x0182800000007b1d */ /* 0x000fe20000010000 */
[----:B------:R-:W-:Y:S02]  /*4e30*/  IMAD.U32 R2, R2, 0x10000, RZ ;  /* 0x0001000002027824 */ /* 0x000fe400078e00ff */
[----:B------:R-:W-:Y:S01]  /*4e40*/  HFMA2 R120, -RZ, RZ, 0, 0 ;  /* 0x00000000ff787431 */ /* 0x000fe200000001ff */
[----:B------:R-:W-:Y:S01]  /*4e50*/  CS2R R248, SRZ ;  /* 0x0000000000f87805 */ /* 0x000fe2000001ff00 */
[----:B------:R-:W-:Y:S01]  /*4e60*/  IMAD.MOV.U32 R243, RZ, RZ, RZ ;  /* 0x000000fffff37224 */ /* 0x000fe200078e00ff */
[----:B------:R-:W-:Y:S02]  /*4e70*/  UMOV UR4, 0x400 ;  /* 0x0000040000047882 */ /* 0x000fe40000000000 */
[----:B------:R-:W1:Y:S01]  /*4e80*/  LDC.64 R238, c[0x0][0x888] ;  /* 0x00022200ffee7b82 */ /* 0x000e620000000a00 */
[----:B------:R-:W-:Y:S01]  /*4e90*/  ULEA UR4, UR47, UR4, 0x18 ;  /* 0x000000042f047291 */ /* 0x000fe2000f8ec0ff */
[----:B------:R-:W-:Y:S01]  /*4ea0*/  LOP3.LUT R2, R2, 0x600000, RZ, 0xc0, !PT ;  /* 0x0060000002027812 */ /* 0x000fe200078ec0ff */
[----:B------:R-:W2:Y:S01]  /*4eb0*/  LDCU.64 UR60, c[0x0][0x348] ;  /* 0x00006900ff3c77ac */ /* 0x000ea20008000a00 */
[----:B------:R-:W3:Y:S04]  /*4ec0*/  LDCU UR43, c[0x0][0xb0c] ;  /* 0x00016180ff2b77ac */ /* 0x000ee80008000800 */
[----:B------:R-:W4:Y:S01]  /*4ed0*/  LDC.64 R240, c[0x0][0x890] ;  /* 0x00022400fff07b82 */ /* 0x000f220000000a00 */
[----:B------:R-:W1:Y:S01]  /*4ee0*/  LDCU UR62, c[0x0][0xb20] ;  /* 0x00016400ff3e77ac */ /* 0x000e620008000800 */
[----:B------:R-:W1:Y:S01]  /*4ef0*/  LDCU UR39, c[0x0][0xb30] ;  /* 0x00016600ff2777ac */ /* 0x000e620008000800 */
[----:B------:R-:W2:Y:S01]  /*4f00*/  LDS R3, [UR4+0xf0] ;  /* 0x0000f004ff037984 */ /* 0x000ea20008000800 */
[----:B------:R-:W1:Y:S01]  /*4f10*/  LDCU.64 UR50, c[0x0][0x888] ;  /* 0x00011100ff3277ac */ /* 0x000e620008000a00 */
[----:B------:R-:W1:Y:S01]  /*4f20*/  LDCU.64 UR40, c[0x0][0xb28] ;  /* 0x00016500ff2877ac */ /* 0x000e620008000a00 */
[----:B------:R-:W1:Y:S01]  /*4f30*/  LDCU.128 UR52, c[0x0][0xb10] ;  /* 0x00016200ff3477ac */ /* 0x000e620008000c00 */
[----:B------:R-:W-:Y:S01]  /*4f40*/  UMOV UR16, URZ ;  /* 0x000000ff00107c82 */ /* 0x000fe20008000000 */
[----:B-123--:R-:W-:-:S07]  /*4f50*/  IMAD.IADD R2, R3, 0x1, R2 ;  /* 0x0000000103027824 */ /* 0x00efce00078e0202 */
.L_x_104:
[----:B-1----:R-:W1:Y:S01]  /*4f60*/  S2UR UR59, SR_CgaCtaId ;  /* 0x00000000003b79c3 */ /* 0x002e620000008800 */
[----:B------:R-:W-:Y:S01]  /*4f70*/  UMOV UR44, 0x400 ;  /* 0x00000400002c7882 */ /* 0x000fe20000000000 */
[----:B------:R-:W-:Y:S01]  /*4f80*/  SHF.L.U32 R3, R248, 0x1f, RZ ;  /* 0x0000001ff8037819 */ /* 0x000fe200000006ff */
[----:B-1----:R-:W-:Y:S04]  /*4f90*/  ULEA UR44, UR59, UR44, 0x18 ;  /* 0x0000002c3b2c7291 */ /* 0x002fe8000f8ec0ff */
[----:B------:R-:W-:Y:S09]  /*4fa0*/  ULEA UR4, UR16, UR44, 0x3 ;  /* 0x0000002c10047291 */ /* 0x000ff2000f8e18ff */
[----:B------:R-:W1:Y:S02]  /*4fb0*/  SYNCS.PHASECHK.TRANS64.TRYWAIT P0, [UR4+0x40], R3 ;  /* 0x00004003ff0075a7 */ /* 0x000e640008001104 */
[----:B-1----:R-:W-:Y:S05]  /*4fc0*/  @!P0 BRA `(.L_x_82) ;  /* 0x0000004400588947 */ /* 0x002fea0003800000 */
.L_x_133:
[----:B------:R-:W-:Y:S02]  /*4fd0*/  ULEA UR5, UR16, UR44, 0x4 ;  /* 0x0000002c10057291 */ /* 0x000fe4000f8e20ff */
[----:B------:R-:W-:Y:S07]  /*4fe0*/  UISETP.GE.AND UP0, UPT, UR42, 0x1, UPT ;  /* 0x000000012a00788c */ /* 0x000fee000bf06270 */
[----:B------:R-:W2:Y:S01]  /*4ff0*/  LDS.128 R4, [UR5+0xd0] ;  /* 0x0000d005ff047984 */ /* 0x000ea20008000c00 */
[----:B------:R-:W-:Y:S04]  /*5000*/  UIADD3 UR5, UPT, UPT, UR4, 0x50, URZ ;  /* 0x0000005004057890 */ /* 0x000fe8000fffe0ff */
[----:B------:R-:W-:Y:S01]  /*5010*/  UPRMT UR5, URZ, 0x654, UR5 ;  /* 0x00000654ff057896 */ /* 0x000fe20008000005 */
[----:B------:R-:W-:Y:S01]  /*5020*/  @!PT LDS RZ, [RZ] ;  /* 0x00000000fffff984 */ /* 0x000fe20000000800 */
[----:B------:R-:W-:Y:S01]  /*5030*/  @!PT LDS RZ, [RZ] ;  /* 0x00000000fffff984 */ /* 0x000fe20000000800 */
[----:B------:R-:W-:Y:S01]  /*5040*/  @!PT LDS RZ, [RZ] ;  /* 0x00000000fffff984 */ /* 0x000fe20000000800 */
[----:B------:R-:W-:Y:S01]  /*5050*/  @!PT LDS RZ, [RZ] ;  /* 0x00000000fffff984 */ /* 0x000fe20000000800 */
[----:B------:R3:W-:Y:S06]  /*5060*/  MEMBAR.ALL.CTA ;  /* 0x0000000000007992 */ /* 0x0007ec0000008000 */
[----:B---3--:R-:W3:Y:S02]  /*5070*/  FENCE.VIEW.ASYNC.S ;  /* 0x00000000000073c6 */ /* 0x008ee40000000000 */
[----:B---3--:R-:W-:Y:S01]  /*5080*/  SYNCS.ARRIVE.TRANS64.RED.A1T0 RZ, [UR5], RZ ;  /* 0x000000ffffff79a7 */ /* 0x008fe20008100405 */
[----:B--2---:R-:W-:Y:S11]  /*5090*/  LOP3.LUT P0, RZ, R6, 0x1, RZ, 0xc0, !PT ;  /* 0x0000000106ff7812 */ /* 0x004ff6000780c0ff */
[----:B------:R-:W-:Y:S02]  /*50a0*/  @!UPT UIADD3 URZ, UPT, UPT, URZ, URZ, URZ ;  /* 0x000000fffffff290 */ /* 0x000fe4000fffe0ff */
[----:B------:R-:W-:Y:S01]  /*50b0*/  VOTEU.ANY UP1, P0 ;  /* 0x0000000000ff7886 */ /* 0x000fe20000020100 */
[----:B------:R-:W-:Y:S01]  /*50c0*/  PLOP3.LUT P0, PT, PT, PT, UP1, 0x80, 0x8 ;  /* 0x000000000008781c */ /* 0x000fe20003f0f018 */
[----:B------:R-:W-:Y:S11]  /*50d0*/  UP2UR UR48, UPR, URZ, 0x2 ;  /* 0x00000002ff307883 */ /* 0x000ff60008000000 */
[----:B------:R-:W-:Y:S01]  /*50e0*/  @!UPT UIADD3 URZ, UPT, UPT, URZ, URZ, URZ ;  /* 0x000000fffffff290 */ /* 0x000fe2000fffe0ff */
[----:B-1----:R-:W-:Y:S02]  /*50f0*/  @P0 MOV R3, R4 ;  /* 0x0000000400030202 */ /* 0x002fe40000000f00 */
[----:B------:R-:W-:Y:S02]  /*5100*/  @P0 SHF.R.U32.HI R0, RZ, 0x10, R5 ;  /* 0x00000010ff000819 */ /* 0x000fe40000011605 */
[----:B------:R-:W-:Y:S02]  /*5110*/  @P0 LOP3.LUT R4, R5, 0xffff, RZ, 0xc0, !PT ;  /* 0x0000ffff05040812 */ /* 0x000fe400078ec0ff */
[----:B------:R-:W-:Y:S02]  /*5120*/  @P0 R2UR UR7, R3 ;  /* 0x00000000030702ca */ /* 0x000fe400000e0000 */
[----:B------:R-:W-:Y:S02]  /*5130*/  @P0 R2UR UR4, R0 ;  /* 0x00000000000402ca */ /* 0x000fe400000e0000 */
[----:B------:R-:W-:Y:S09]  /*5140*/  @P0 R2UR UR6, R4 ;  /* 0x00000000040602ca */ /* 0x000ff200000e0000 */
[----:B------:R-:W-:Y:S02]  /*5150*/  @UP1 UMOV UR38, UR7 ;  /* 0x0000000700261c82 */ /* 0x000fe40008000000 */
[----:B------:R-:W-:Y:S02]  /*5160*/  @UP1 UMOV UR49, UR4 ;  /* 0x0000000400311c82 */ /* 0x000fe40008000000 */
[----:B------:R-:W-:Y:S01]  /*5170*/  @UP1 UMOV UR37, UR6 ;  /* 0x0000000600251c82 */ /* 0x000fe20008000000 */
[----:B------:R-:W-:Y:S05]  /*5180*/  BRA.U !UP0, `(.L_x_83) ;  /* 0x0000000108c87547 */ /* 0x000fea000b800000 */
[----:B------:R-:W1:Y:S01]  /*5190*/  LDCU UR7, c[0x0][0x370] ;  /* 0x00006e00ff0777ac */ /* 0x000e620008000800 */
[----:B------:R-:W2:Y:S01]  /*51a0*/  LDCU UR4, c[0x0][0x374] ;  /* 0x00006e80ff0477ac */ /* 0x000ea20008000800 */
[----:B------:R-:W-:Y:S02]  /*51b0*/  UISETP.NE.AND UP0, UPT, UR54, 0x1, UPT ;  /* 0x000000013600788c */ /* 0x000fe4000bf05270 */
[----:B------:R-:W-:Y:S02]  /*51c0*/  UIMAD.WIDE.U32 UR10, UR37, UR55, URZ ;  /* 0x00000037250a72a5 */ /* 0x000fe4000f8e00ff */
[----:B------:R-:W-:Y:S02]  /*51d0*/  UISETP.NE.AND UP1, UPT, UR43, 0x1, UPT ;  /* 0x000000012b00788c */ /* 0x000fe4000bf25270 */
[----:B------:R-:W-:Y:S02]  /*51e0*/  UISETP.NE.AND UP2, UPT, UR42, 0x1, UPT ;  /* 0x000000012a00788c */ /* 0x000fe4000bf45270 */
[----:B------:R-:W-:Y:S02]  /*51f0*/  UIMAD.WIDE.U32 UR14, UR38, UR52, URZ ;  /* 0x00000034260e72a5 */ /* 0x000fe4000f8e00ff */
[----:B-1----:R-:W-:Y:S02]  /*5200*/  UIMAD.WIDE.U32 UR12, UR7, UR52, URZ ;  /* 0x00000034070c72a5 */ /* 0x002fe4000f8e00ff */
[----:B--2---:R-:W-:Y:S07]  /*5210*/  UIMAD.WIDE.U32 UR8, UR4, UR55, URZ ;  /* 0x00000037040872a5 */ /* 0x004fee000f8e00ff */
[----:B------:R-:W-:Y:S02]  /*5220*/  UMOV UR5, UR9 ;  /* 0x0000000900057c82 */ /* 0x000fe40008000000 */
[----:B------:R-:W-:Y:S03]  /*5230*/  @UP0 USHF.R.U32.HI UR4, URZ, UR62, UR5 ;  /* 0x0000003eff040299 */ /* 0x000fe60008011605 */
[----:B------:R-:W-:Y:S01]  /*5240*/  UMOV UR5, UR11 ;  /* 0x0000000b00057c82 */ /* 0x000fe20008000000 */
[----:B------:R-:W-:Y:S02]  /*5250*/  UIMAD.WIDE.U32 UR8, UR4, UR40, URZ ;  /* 0x00000028040872a5 */ /* 0x000fe4000f8e00ff */
[----:B------:R-:W-:Y:S03]  /*5260*/  USHF.R.U32.HI UR6, URZ, UR62, UR5 ;  /* 0x0000003eff067299 */ /* 0x000fe60008011605 */
[----:B------:R-:W-:Y:S01]  /*5270*/  UMOV UR5, UR13 ;  /* 0x0000000d00057c82 */ /* 0x000fe20008000000 */
[----:B------:R-:W-:Y:S02]  /*5280*/  USEL UR6, UR37, UR6, !UP0 ;  /* 0x0000000625067287 */ /* 0x000fe4000c000000 */
[----:B------:R-:W-:Y:S01]  /*5290*/  @UP1 USHF.R.U32.HI UR7, URZ, UR53, UR5 ;  /* 0x00000035ff071299 */ /* 0x000fe20008011605 */
[----:B------:R-:W-:Y:S02]  /*52a0*/  UMOV UR8, UR9 ;  /* 0x0000000900087c82 */ /* 0x000fe40008000000 */
[----:B------:R-:W-:Y:S01]  /*52b0*/  UMOV UR5, UR15 ;  /* 0x0000000f00057c82 */ /* 0x000fe20008000000 */
[----:B------:R-:W-:Y:S02]  /*52c0*/  UIMAD.WIDE.U32 UR10, UR7, UR40, URZ ;  /* 0x00000028070a72a5 */ /* 0x000fe4000f8e00ff */
[----:B------:R-:W-:Y:S02]  /*52d0*/  @UP2 USHF.R.U32.HI UR4, URZ, UR41, UR8 ;  /* 0x00000029ff042299 */ /* 0x000fe40008011608 */
[----:B------:R-:W-:Y:S02]  /*52e0*/  USHF.R.U32.HI UR5, URZ, UR53, UR5 ;  /* 0x00000035ff057299 */ /* 0x000fe40008011605 */
[----:B------:R-:W-:Y:S02]  /*52f0*/  UIMAD UR4, UR42, UR4, URZ ;  /* 0x000000042a0472a4 */ /* 0x000fe4000f8e02ff */
[----:B------:R-:W-:Y:S02]  /*5300*/  USEL UR5, UR38, UR5, !UP1 ;  /* 0x0000000526057287 */ /* 0x000fe4000c800000 */
[----:B------:R-:W-:Y:S01]  /*5310*/  UISETP.GE.AND UP0, UPT, UR6, UR4, UPT ;  /* 0x000000040600728c */ /* 0x000fe2000bf06270 */
[----:B------:R-:W-:Y:S02]  /*5320*/  UMOV UR10, UR11 ;  /* 0x0000000b000a7c82 */ /* 0x000fe40008000000 */
[----:B------:R-:W-:Y:S02]  /*5330*/  @UP2 USHF.R.U32.HI UR7, URZ, UR41, UR10 ;  /* 0x00000029ff072299 */ /* 0x000fe4000801160a */
[----:B------:R-:W-:Y:S02]  /*5340*/  UIMAD.WIDE.U32 UR10, UR6, UR40, URZ ;  /* 0x00000028060a72a5 */ /* 0x000fe4000f8e00ff */
[----:B------:R-:W-:Y:S04]  /*5350*/  UIMAD UR8, UR42, UR7, URZ ;  /* 0x000000072a0872a4 */ /* 0x000fe8000f8e02ff */
[----:B------:R-:W-:Y:S02]  /*5360*/  UISETP.GE.OR UP0, UPT, UR5, UR8, UP0 ;  /* 0x000000080500728c */ /* 0x000fe40008706670 */
[----:B------:R-:W-:Y:S02]  /*5370*/  UIMAD.WIDE.U32 UR8, UR5, UR40, URZ ;  /* 0x00000028050872a5 */ /* 0x000fe4000f8e00ff */
[----:B------:R-:W-:Y:S01]  /*5380*/  UIADD3 UR8, UPT, UPT, -UR5, URZ, URZ ;  /* 0x000000ff05087290 */ /* 0x000fe2000fffe1ff */
[----:B------:R-:W-:Y:S02]  /*5390*/  UMOV UR4, UR11 ;  /* 0x0000000b00047c82 */ /* 0x000fe40008000000 */
[----:B------:R-:W-:Y:S04]  /*53a0*/  USHF.R.U32.HI UR4, URZ, UR41, UR4 ;  /* 0x00000029ff047299 */ /* 0x000fe80008011604 */
[----:B------:R-:W-:Y:S03]  /*53b0*/  USEL UR11, UR6, UR4, !UP2 ;  /* 0x00000004060b7287 */ /* 0x000fe6000d000000 */
[----:B------:R-:W-:Y:S01]  /*53c0*/  @!UP0 UMOV UR4, UR9 ;  /* 0x0000000900048c82 */ /* 0x000fe20008000000 */
[----:B------:R-:W-:Y:S02]  /*53d0*/  UIADD3 UR10, UPT, UPT, -UR11, URZ, URZ ;  /* 0x000000ff0b0a7290 */ /* 0x000fe4000fffe1ff */
[----:B------:R-:W-:Y:S02]  /*53e0*/  @!UP0 USHF.R.U32.HI UR4, URZ, UR41, UR4 ;  /* 0x00000029ff048299 */ /* 0x000fe40008011604 */
[----:B------:R-:W-:Y:S02]  /*53f0*/  UIMAD UR10, UR42, UR10, UR6 ;  /* 0x0000000a2a0a72a4 */ /* 0x000fe4000f8e0206 */
[----:B------:R-:W-:Y:S02]  /*5400*/  @!UP0 USEL UR4, UR5, UR4, !UP2 ;  /* 0x0000000405048287 */ /* 0x000fe4000d000000 */
[----:B------:R-:W-:Y:S02]  /*5410*/  UIADD3 UR9, UPT, UPT, -UR6, URZ, URZ ;  /* 0x000000ff06097290 */ /* 0x000fe4000fffe1ff */
[----:B------:R-:W-:Y:S02]  /*5420*/  @!UP0 UIMAD UR10, UR7, UR10, UR4 ;  /* 0x0000000a070a82a4 */ /* 0x000fe4000f8e0204 */
[----:B------:R-:W-:Y:S02]  /*5430*/  @!UP0 UIADD3 UR11, UPT, UPT, UR11, -UR4, URZ ;  /* 0x800000040b0b8290 */ /* 0x000fe4000fffe0ff */
[----:B------:R-:W-:Y:S02]  /*5440*/  UIMAD UR7, UR43, UR8, UR38 ;  /* 0x000000082b0772a4 */ /* 0x000fe4000f8e0226 */
[----:B------:R-:W-:Y:S02]  /*5450*/  @!UP0 UIMAD UR6, UR11, UR42, UR5 ;  /* 0x0000002a0b0682a4 */ /* 0x000fe4000f8e0205 */
[----:B------:R-:W-:Y:S01]  /*5460*/  UIMAD UR4, UR54, UR9, UR37 ;  /* 0x00000009360472a4 */ /* 0x000fe2000f8e0225 */
[----:B------:R-:W-:Y:S02]  /*5470*/  @!UP0 UMOV UR5, UR10 ;  /* 0x0000000a00058c82 */ /* 0x000fe40008000000 */
[----:B------:R-:W-:Y:S02]  /*5480*/  UIMAD UR38, UR5, UR43, UR7 ;  /* 0x0000002b052672a4 */ /* 0x000fe4000f8e0207 */
[----:B------:R-:W-:Y:S11]  /*5490*/  UIMAD UR37, UR6, UR54, UR4 ;  /* 0x00000036062572a4 */ /* 0x000ff6000f8e0204 */
[----:B------:R-:W-:Y:S01]  /*54a0*/  @!UPT UIADD3 URZ, UPT, UPT, URZ, URZ, URZ ;  /* 0x000000fffffff290 */ /* 0x000fe2000fffe0ff */
.L_x_83:
[----:B------:R-:W-:Y:S02]  /*54b0*/  UISETP.NE.AND UP0, UPT, UR39, 0x1, UPT ;  /* 0x000000012700788c */ /* 0x000fe4000bf05270 */
[----:B------:R-:W-:Y:S09]  /*54c0*/  UIADD3 UR47, UPT, UPT, UR16, 0x1, URZ ;  /* 0x00000001102f7890 */ /* 0x000ff2000fffe0ff */
[----:B------:R-:W1:Y:S01]  /*54d0*/  @!UP0 LDCU.128 UR12, c[0x0][0xb10] ;  /* 0x00016200ff0c87ac */ /* 0x000e620008000c00 */
[----:B------:R-:W2:Y:S01]  /*54e0*/  @!UP0 LDCU UR5, c[0x0][0xb0c] ;  /* 0x00016180ff0587ac */ /* 0x000ea20008000800 */
[----:B------:R-:W3:Y:S01]  /*54f0*/  @!UP0 LDCU UR10, c[0x0][0xb20] ;  /* 0x00016400ff0a87ac */ /* 0x000ee20008000800 */
[----:B-1----:R-:W-:Y:S02]  /*5500*/  UIMAD.WIDE.U32 UR8, UR38, UR12, URZ ;  /* 0x0000000c260872a5 */ /* 0x002fe4000f8e00ff */
[----:B------:R-:W-:Y:S02]  /*5510*/  UIMAD.WIDE.U32 UR6, UR37, UR15, URZ ;  /* 0x0000000f250672a5 */ /* 0x000fe4000f8e00ff */
[----:B------:R-:W-:Y:S03]  /*5520*/  @!UP0 UISETP.NE.AND UP1, UPT, UR14, 0x1, UPT ;  /* 0x000000010e00888c */ /* 0x000fe6000bf25270 */
[----:B------:R-:W-:Y:S01]  /*5530*/  @!UP0 UMOV UR4, UR9 ;  /* 0x0000000900048c82 */ /* 0x000fe20008000000 */
[----:B--2---:R-:W-:Y:S02]  /*5540*/  @!UP0 UISETP.NE.AND UP2, UPT, UR5, 0x1, UPT ;  /* 0x000000010500888c */ /* 0x004fe4000bf45270 */
[----:B------:R-:W-:Y:S01]  /*5550*/  @!UP0 USHF.R.U32.HI UR4, URZ, UR13, UR4 ;  /* 0x0000000dff048299 */ /* 0x000fe20008011604 */
[----:B------:R-:W-:Y:S02]  /*5560*/  @!UP0 UMOV UR6, UR7 ;  /* 0x0000000700068c82 */ /* 0x000fe40008000000 */
[----:B---3--:R-:W-:Y:S02]  /*5570*/  @!UP0 USHF.R.U32.HI UR6, URZ, UR10, UR6 ;  /* 0x0000000aff068299 */ /* 0x008fe40008011606 */
[----:B------:R-:W-:Y:S02]  /*5580*/  @!UP0 USEL UR7, UR38, UR4, !UP2 ;  /* 0x0000000426078287 */ /* 0x000fe4000d000000 */
[----:B------:R-:W-:Y:S04]  /*5590*/  @!UP0 USEL UR6, UR37, UR6, !UP1 ;  /* 0x0000000625068287 */ /* 0x000fe8000c800000 */
[----:B------:R-:W-:Y:S02]  /*55a0*/  @!UP0 UIADD3 UR4, UPT, UPT, -UR7, UR6, URZ ;  /* 0x0000000607048290 */ /* 0x000fe4000fffe1ff */
[----:B------:R-:W-:Y:S02]  /*55b0*/  @!UP0 UIADD3 UR6, UPT, UPT, UR7, -UR6, URZ ;  /* 0x8000000607068290 */ /* 0x000fe4000fffe0ff */
[----:B------:R-:W-:Y:S02]  /*55c0*/  UIADD3 UR7, UPT, UPT, UR44, 0x100, URZ ;  /* 0x000001002c077890 */ /* 0x000fe4000fffe0ff */
[----:B------:R-:W-:Y:S02]  /*55d0*/  @!UP0 UIMAD UR38, UR4, UR5, UR38 ;  /* 0x00000005042682a4 */ /* 0x000fe4000f8e0226 */
[----:B------:R-:W-:Y:S02]  /*55e0*/  @!UP0 UIMAD UR37, UR6, UR14, UR37 ;  /* 0x0000000e062582a4 */ /* 0x000fe4000f8e0225 */
[----:B------:R-:W-:Y:S09]  /*55f0*/  ULOP3.LUT UP0, URZ, UR7, 0x90, URZ, 0xc0, !UPT ;  /* 0x0000009007ff7892 */ /* 0x000ff2000f80c0ff */
[----:B------:R-:W-:Y:S05]  /*5600*/  BRA.U !UP0, `(.L_x_84) ;  /* 0x0000000108407547 */ /* 0x000fea000b800000 */
[----:B------:R-:W1:Y:S01]  /*5610*/  LDCU.64 UR8, c[0x4][0x80] ;  /* 0x01001000ff0877ac */ /* 0x000e620008000a00 */
[----:B------:R-:W-:Y:S01]  /*5620*/  MOV R15, 0x0 ;  /* 0x00000000000f7802 */ /* 0x000fe20000000f00 */
[----:B------:R-:W-:Y:S02]  /*5630*/  HFMA2 R12, -RZ, RZ, 0, 5.9604644775390625e-08 ;  /* 0x00000001ff0c7431 */ /* 0x000fe400000001ff */
[----:B------:R-:W-:Y:S02]  /*5640*/  IMAD.MOV.U32 R8, RZ, RZ, 0x70 ;  /* 0x00000070ff087424 */ /* 0x000fe400078e00ff */
[----:B------:R-:W-:Y:S01]  /*5650*/  IMAD.MOV.U32 R13, RZ, RZ, RZ ;  /* 0x000000ffff0d7224 */ /* 0x000fe200078e00ff */
[----:B------:R-:W2:Y:S01]  /*5660*/  LDCU.64 UR6, c[0x4][0x88] ;  /* 0x01001100ff0677ac */ /* 0x000ea20008000a00 */
[----:B------:R-:W3:Y:S01]  /*5670*/  LDC.64 R14, c[0x4][R15] ;  /* 0x010000000f0e7b82 */ /* 0x000ee20000000a00 */
[----:B------:R-:W4:Y:S01]  /*5680*/  LDCU.64 UR4, c[0x4][0x8] ;  /* 0x01000100ff0477ac */ /* 0x000f220008000a00 */
[----:B-1----:R-:W-:Y:S01]  /*5690*/  MOV R5, UR9 ;  /* 0x0000000900057c02 */ /* 0x002fe20008000f00 */
[----:B------:R-:W-:Y:S01]  /*56a0*/  IMAD.U32 R4, RZ, RZ, UR8 ;  /* 0x00000008ff047e24 */ /* 0x000fe2000f8e00ff */
[----:B--2---:R-:W-:Y:S01]  /*56b0*/  MOV R7, UR7 ;  /* 0x0000000700077c02 */ /* 0x004fe20008000f00 */
[----:B------:R-:W-:Y:S01]  /*56c0*/  IMAD.U32 R6, RZ, RZ, UR6 ;  /* 0x00000006ff067e24 */ /* 0x000fe2000f8e00ff */
[----:B----4-:R-:W-:Y:S01]  /*56d0*/  MOV R11, UR5 ;  /* 0x00000005000b7c02 */ /* 0x010fe20008000f00 */
[----:B------:R-:W-:Y:S02]  /*56e0*/  IMAD.U32 R10, RZ, RZ, UR4 ;  /* 0x00000004ff0a7e24 */ /* 0x000fe4000f8e00ff */
[----:B------:R-:W-:Y:S07]  /*56f0*/  LEPC R20, `(.L_x_84) ;  /* 0x000000001014794e */ /* 0x000fee0000000000 */
[----:B---3-5:R-:W-:Y:S05]  /*5700*/  CALL.ABS.NOINC R14 ;  /* 0x000000000e007343 */ /* 0x028fea0003c00000 */
.L_x_84:
[----:B------:R-:W-:Y:S04]  /*5710*/  UIADD3 UR4, UPT, UPT, UR44, 0x3900, URZ ;  /* 0x000039002c047890 */ /* 0x000fe8000fffe0ff */
        /* <DEDUP_REMOVED lines=18> */
.L_x_85:
[----:B----4-:R-:W-:Y:S01]  /*5840*/  ISETP.NE.U32.AND P3, PT, R240, RZ, PT ;  /* 0x000000fff000720c */ /* 0x010fe20003f65070 */
[----:B------:R-:W-:Y:S01]  /*5850*/  UISETP.NE.AND UP1, UPT, UR58, URZ, UPT ;  /* 0x000000ff3a00728c */ /* 0x000fe2000bf25270 */
[----:B------:R-:W1:Y:S01]  /*5860*/  LDC.64 R4, c[0x0][0x8b0] ;  /* 0x00022c00ff047b82 */ /* 0x000e620000000a00 */
[----:B------:R-:W-:Y:S02]  /*5870*/  PLOP3.LUT P1, PT, PT, PT, PT, 0x8, 0x80 ;  /* 0x000000000080781c */ /* 0x000fe40003f2e170 */
[----:B------:R-:W-:Y:S02]  /*5880*/  ISETP.NE.AND.EX P3, PT, R241, RZ, PT, P3 ;  /* 0x000000fff100720c */ /* 0x000fe40003f65330 */
[----:B------:R-:W-:Y:S05]  /*5890*/  PLOP3.LUT P0, PT, PT, PT, UP1, 0x80, 0x8 ;  /* 0x000000000008781c */ /* 0x000fea0003f0f018 */
[----:B------:R-:W2:Y:S08]  /*58a0*/  @UP1 LDCU.64 UR4, c[0x0][0x888] ;  /* 0x00011100ff0417ac */ /* 0x000eb00008000a00 */
[----:B------:R-:W-:Y:S01]  /*58b0*/  @P0 PLOP3.LUT P1, PT, P3, PT, PT, 0x80, 0x8 ;  /* 0x000000000008081c */ /* 0x000fe20001f2f070 */
[----:B--2---:R-:W-:Y:S01]  /*58c0*/  @UP1 UISETP.NE.U32.AND UP0, UPT, UR4, URZ, UPT ;  /* 0x000000ff0400128c */ /* 0x004fe2000bf05070 */
[----:B-1----:R-:W-:Y:S03]  /*58d0*/  ISETP.NE.U32.AND P4, PT, R4, RZ, PT ;  /* 0x000000ff0400720c */ /* 0x002fe60003f85070 */
[----:B------:R-:W-:Y:S01]  /*58e0*/  @UP1 UISETP.NE.AND.EX UP0, UPT, UR5, URZ, UPT, UP0 ;  /* 0x000000ff0500128c */ /* 0x000fe2000bf05300 */
[----:B------:R-:W-:Y:S03]  /*58f0*/  ISETP.NE.AND.EX P4, PT, R5, RZ, PT, P4 ;  /* 0x000000ff0500720c */ /* 0x000fe60003f85340 */
[----:B------:R-:W-:Y:S01]  /*5900*/  @UP1 USEL UR4, URZ, 0xffffffff, UP0 ;  /* 0xffffffffff041887 */ /* 0x000fe20008000000 */
[----:B------:R-:W-:Y:S11]  /*5910*/  @!P3 BRA `(.L_x_86) ;  /* 0x000000000030b947 */ /* 0x000ff60003800000 */
[----:B------:R-:W-:Y:S01]  /*5920*/  ISETP.NE.U32.AND P2, PT, R238, RZ, PT ;  /* 0x000000ffee00720c */ /* 0x000fe20003f45070 */
[----:B------:R-:W1:Y:S01]  /*5930*/  LDCU.64 UR6, c[0x0][0x358] ;  /* 0x00006b00ff0677ac */ /* 0x000e620008000a00 */
[----:B------:R-:W-:Y:S02]  /*5940*/  IMAD.MOV.U32 R237, RZ, RZ, 0x1 ;  /* 0x00000001ffed7424 */ /* 0x000fe400078e00ff */
[----:B------:R-:W-:Y:S11]  /*5950*/  ISETP.NE.AND.EX P2, PT, R239, RZ, PT, P2 ;  /* 0x000000ffef00720c */ /* 0x000ff60003f45320 */
[----:B------:R-:W-:Y:S02]  /*5960*/  @!UPT UIADD3 URZ, UPT, UPT, URZ, URZ, URZ ;  /* 0x000000fffffff290 */ /* 0x000fe4000fffe0ff */
[----:B------:R-:W2:Y:S01]  /*5970*/  @P2 LDC.64 R6, c[0x0][0x888] ;  /* 0x00022200ff062b82 */ /* 0x000ea20000000a00 */
[----:B------:R-:W-:Y:S04]  /*5980*/  @P2 IMAD R0, R240, UR36, RZ ;  /* 0x00000024f0002c24 */ /* 0x000fe8000f8e02ff */
[----:B--2---:R-:W-:Y:S04]  /*5990*/  @P2 IMAD.WIDE R6, R0, 0x4, R6 ;  /* 0x0000000400062825 */ /* 0x004fe800078e0206 */
[----:B------:R-:W-:Y:S01]  /*59a0*/  HFMA2 R0, -RZ, RZ, 0, 5.9604644775390625e-08 ;  /* 0x00000001ff007431 */ /* 0x000fe200000001ff */
[----:B-1---5:R1:W5:Y:S04]  /*59b0*/  @P2 LDG.E R124, desc[UR6][R6.64] ;  /* 0x00000006067c2981 */ /* 0x022368000c1e1900 */
[----:B------:R-:W-:Y:S01]  /*59c0*/  @!P2 PRMT R237, R0, 0x7610, R237 ;  /* 0x0000761000eda816 */ /* 0x000fe200000000ed */
[----:B-1----:R-:W2:Y:S06]  /*59d0*/  @!P2 LDC R124, c[0x0][0x880] ;  /* 0x00022000ff7cab82 */ /* 0x002eac0000000800 */
.L_x_86:
[----:B------:R-:W-:Y:S05]  /*59e0*/  @!P4 BRA `(.L_x_87) ;  /* 0x000000000028c947 */ /* 0x000fea0003800000 */
[----:B------:R-:W1:Y:S01]  /*59f0*/  LDC.64 R6, c[0x0][0x8a8] ;  /* 0x00022a00ff067b82 */ /* 0x000e620000000a00 */
[----:B------:R-:W3:Y:S01]  /*5a00*/  LDCU.64 UR6, c[0x0][0x358] ;  /* 0x00006b00ff0677ac */ /* 0x000ee20008000a00 */
[----:B-1----:R-:W-:Y:S04]  /*5a10*/  ISETP.NE.U32.AND P2, PT, R6, RZ, PT ;  /* 0x000000ff0600720c */ /* 0x002fe80003f45070 */
[----:B------:R-:W-:Y:S11]  /*5a20*/  ISETP.NE.AND.EX P2, PT, R7, RZ, PT, P2 ;  /* 0x000000ff0700720c */ /* 0x000ff60003f45320 */
[----:B------:R-:W-:Y:S02]  /*5a30*/  @!UPT UIADD3 URZ, UPT, UPT, URZ, URZ, URZ ;  /* 0x000000fffffff290 */ /* 0x000fe4000fffe0ff */
[----:B------:R-:W1:Y:S01]  /*5a40*/  @P2 LDC.64 R6, c[0x0][0x8a8] ;  /* 0x00022a00ff062b82 */ /* 0x000e620000000a00 */
[----:B------:R-:W-:Y:S04]  /*5a50*/  @P2 IMAD R3, R4, UR36, RZ ;  /* 0x0000002404032c24 */ /* 0x000fe8000f8e02ff */
[----:B-1----:R-:W-:Y:S05]  /*5a60*/  @P2 IMAD.WIDE R6, R3, 0x4, R6 ;  /* 0x0000000403062825 */ /* 0x002fea00078e0206 */
[----:B---3-5:R1:W5:Y:S02]  /*5a70*/  @P2 LDG.E R121, desc[UR6][R6.64] ;  /* 0x0000000606792981 */ /* 0x028364000c1e1900 */
[----:B-1----:R-:W3:Y:S02]  /*5a80*/  @!P2 LDC R121, c[0x0][0x8a0] ;  /* 0x00022800ff79ab82 */ /* 0x002ee40000000800 */
.L_x_87:
[----:B--2--5:R-:W-:Y:S01]  /*5a90*/  @P0 ISETP.NE.AND P4, PT, R124, RZ, PT ;  /* 0x000000ff7c00020c */ /* 0x024fe20003f85270 */
[----:B------:R-:W-:Y:S01]  /*5aa0*/  IMAD.U32 R0, RZ, RZ, UR4 ;  /* 0x00000004ff007e24 */ /* 0x000fe2000f8e00ff */
[----:B------:R-:W-:Y:S01]  /*5ab0*/  @P0 LOP3.LUT P2, RZ, R237, 0xff, RZ, 0xc0, !PT ;  /* 0x000000ffedff0812 */ /* 0x000fe2000784c0ff */
[----:B------:R-:W-:Y:S01]  /*5ac0*/  BSSY B1, `(.L_x_88) ;  /* 0x0000055000017945 */ /* 0x000fe20003800000 */
[----:B------:R-:W-:Y:S02]  /*5ad0*/  @P0 SEL R3, RZ, 0xffffffff, P4 ;  /* 0xffffffffff030807 */ /* 0x000fe40002000000 */
[----:B------:R-:W-:Y:S02]  /*5ae0*/  CS2R R154, SRZ ;  /* 0x00000000009a7805 */ /* 0x000fe4000001ff00 */
[----:B------:R-:W-:Y:S02]  /*5af0*/  LEA R148, R120, UR44, 0x3 ;  /* 0x0000002c78947c11 */ /* 0x000fe4000f8e18ff */
[----:B------:R-:W-:Y:S02]  /*5b00*/  CS2R R152, SRZ ;  /* 0x0000000000987805 */ /* 0x000fe4000001ff00 */
[----:B------:R-:W-:Y:S02]  /*5b10*/  @P1 SEL R3, R0, R3, !P2 ;  /* 0x0000000300031207 */ /* 0x000fe40005000000 */
[----:B------:R-:W-:Y:S02]  /*5b20*/  CS2R R18, SRZ ;  /* 0x0000000000127805 */ /* 0x000fe4000001ff00 */
[----:B------:R-:W-:Y:S02]  /*5b30*/  SHF.L.U32 R9, R249, 0x1f, RZ ;  /* 0x0000001ff9097819 */ /* 0x000fe400000006ff */
[----:B------:R-:W-:Y:S02]  /*5b40*/  CS2R R16, SRZ ;  /* 0x0000000000107805 */ /* 0x000fe4000001ff00 */
[----:B------:R-:W-:Y:S02]  /*5b50*/  @P0 LOP3.LUT R3, R3, 0x1, RZ, 0xc0, !PT ;  /* 0x0000000103030812 */ /* 0x000fe400078ec0ff */
[----:B------:R-:W-:Y:S02]  /*5b60*/  CS2R R146, SRZ ;  /* 0x0000000000927805 */ /* 0x000fe4000001ff00 */
[----:B------:R-:W-:Y:S02]  /*5b70*/  PLOP3.LUT P5, PT, PT, PT, PT, 0x8, 0x80 ;  /* 0x000000000080781c */ /* 0x000fe40003fae170 */
[----:B------:R-:W-:Y:S02]  /*5b80*/  CS2R R144, SRZ ;  /* 0x0000000000907805 */ /* 0x000fe4000001ff00 */
[----:B------:R-:W-:Y:S02]  /*5b90*/  ISETP.NE.U32.OR P1, PT, R3, 0x1, !P0 ;  /* 0x000000010300780c */ /* 0x000fe40004725470 */
[----:B------:R-:W-:Y:S02]  /*5ba0*/  CS2R R142, SRZ ;  /* 0x00000000008e7805 */ /* 0x000fe4000001ff00 */
[----:B------:R-:W-:Y:S02]  /*5bb0*/  CS2R R140, SRZ ;  /* 0x00000000008c7805 */ /* 0x000fe4000001ff00 */
[----:B------:R-:W-:Y:S02]  /*5bc0*/  CS2R R138, SRZ ;  /* 0x00000000008a7805 */ /* 0x000fe4000001ff00 */
[----:B------:R-:W-:Y:S02]  /*5bd0*/  CS2R R136, SRZ ;  /* 0x0000000000887805 */ /* 0x000fe4000001ff00 */
[----:B------:R-:W-:Y:S02]  /*5be0*/  CS2R R134, SRZ ;  /* 0x0000000000867805 */ /* 0x000fe4000001ff00 */
[----:B------:R-:W-:Y:S02]  /*5bf0*/  CS2R R132, SRZ ;  /* 0x0000000000847805 */ /* 0x000fe4000001ff00 */
[----:B------:R-:W-:Y:S02]  /*5c00*/  CS2R R130, SRZ ;  /* 0x0000000000827805 */ /* 0x000fe4000001ff00 */
[----:B------:R-:W-:Y:S02]  /*5c10*/  CS2R R128, SRZ ;  /* 0x0000000000807805 */ /* 0x000fe4000001ff00 */
[----:B------:R-:W-:Y:S04]  /*5c20*/  @P1 SHF.L.U32 R4, R243, 0x1f, RZ ;  /* 0x0000001ff3041819 */ /* 0x000fe800000006ff */
[----:B------:R-:W1:Y:S01]  /*5c30*/  @P1 SYNCS.PHASECHK.TRANS64.TRYWAIT P0, [UR44+0x20], R4 ;  /* 0x00002004ff0015a7 */ /* 0x000e62000800112c */
[----:B------:R2:W4:Y:S01]  /*5c40*/  SYNCS.PHASECHK.TRANS64.TRYWAIT P4, [R148+URZ+0x60], R9 ;  /* 0x00006009940075a7 */ /* 0x00052200080811ff */
[----:B-1----:R-:W-:Y:S01]  /*5c50*/  @P1 PLOP3.LUT P5, PT, P0, PT, PT, 0x8, 0x80 ;  /* 0x000000000080181c */ /* 0x002fe200007ae170 */
[----:B------:R-:W-:Y:S01]  /*5c60*/  @!UPT UIADD3 URZ, UPT, UPT, URZ, URZ, URZ ;  /* 0x000000fffffff290 */ /* 0x000fe2000fffe0ff */
[----:B--2-4-:R-:W-:Y:S11]  /*5c70*/  @!P1 BRA `(.L_x_89) ;  /* 0x0000000000e49947 */ /* 0x014ff60003800000 */
[----:B------:R-:W-:Y:S01]  /*5c80*/  ISETP.NE.U32.AND P0, PT, RZ, UR50, PT ;  /* 0x00000032ff007c0c */ /* 0x000fe2000bf05070 */
[----:B------:R-:W-:Y:S01]  /*5c90*/  BSSY B0, `(.L_x_90) ;  /* 0x0000026000007945 */ /* 0x000fe20003800000 */
[----:B------:R-:W-:Y:S02]  /*5ca0*/  ISETP.NE.AND P2, PT, R124, RZ, PT ;  /* 0x000000ff7c00720c */ /* 0x000fe40003f45270 */
[----:B------:R-:W-:Y:S02]  /*5cb0*/  CS2R R130, SRZ ;  /* 0x0000000000827805 */ /* 0x000fe4000001ff00 */
[----:B------:R-:W-:Y:S02]  /*5cc0*/  ISETP.NE.AND.EX P0, PT, RZ, UR51, PT, P0 ;  /* 0x00000033ff007c0c */ /* 0x000fe4000bf05300 */
[----:B------:R-:W-:Y:S02]  /*5cd0*/  CS2R R128, SRZ ;  /* 0x0000000000807805 */ /* 0x000fe4000001ff00 */
[----:B------:R-:W-:Y:S02]  /*5ce0*/  LOP3.LUT P1, RZ, R237, 0xff, RZ, 0xc0, !PT ;  /* 0x000000ffedff7812 */ /* 0x000fe4000782c0ff */
[----:B------:R-:W-:Y:S02]  /*5cf0*/  CS2R R134, SRZ ;  /* 0x0000000000867805 */ /* 0x000fe4000001ff00 */
[----:B------:R-:W-:Y:S02]  /*5d00*/  SEL R0, RZ, 0xffffffff, P2 ;  /* 0xffffffffff007807 */ /* 0x000fe40001000000 */
[----:B------:R-:W-:Y:S02]  /*5d10*/  CS2R R132, SRZ ;  /* 0x0000000000847805 */ /* 0x000fe4000001ff00 */
[----:B------:R-:W-:Y:S02]  /*5d20*/  SEL R3, RZ, 0xffffffff, P0 ;  /* 0xffffffffff037807 */ /* 0x000fe40000000000 */
[----:B------:R-:W-:Y:S02]  /*5d30*/  CS2R R138, SRZ ;  /* 0x00000000008a7805 */ /* 0x000fe4000001ff00 */
[----:B------:R-:W-:Y:S02]  /*5d40*/  CS2R R136, SRZ ;  /* 0x0000000000887805 */ /* 0x000fe4000001ff00 */
[----:B------:R-:W-:Y:S02]  /*5d50*/  CS2R R142, SRZ ;  /* 0x00000000008e7805 */ /* 0x000fe4000001ff00 */
[----:B------:R-:W-:Y:S02]  /*5d60*/  @P3 SEL R0, R3, R0, !P1 ;  /* 0x0000000003003207 */ /* 0x000fe40004800000 */
[----:B------:R-:W-:Y:S02]  /*5d70*/  CS2R R140, SRZ ;  /* 0x00000000008c7805 */ /* 0x000fe4000001ff00 */
[----:B------:R-:W-:Y:S02]  /*5d80*/  CS2R R146, SRZ ;  /* 0x0000000000927805 */ /* 0x000fe4000001ff00 */
[----:B------:R-:W-:Y:S02]  /*5d90*/  CS2R R144, SRZ ;  /* 0x0000000000907805 */ /* 0x000fe4000001ff00 */
[----:B------:R-:W-:Y:S02]  /*5da0*/  LOP3.LUT R0, R0, 0x1, RZ, 0xc0, !PT ;  /* 0x0000000100007812 */ /* 0x000fe400078ec0ff */
[----:B------:R-:W-:Y:S02]  /*5db0*/  CS2R R18, SRZ ;  /* 0x0000000000127805 */ /* 0x000fe4000001ff00 */
[----:B------:R-:W-:Y:S02]  /*5dc0*/  CS2R R16, SRZ ;  /* 0x0000000000107805 */ /* 0x000fe4000001ff00 */
[----:B------:R-:W-:Y:S02]  /*5dd0*/  CS2R R154, SRZ ;  /* 0x00000000009a7805 */ /* 0x000fe4000001ff00 */
[----:B------:R-:W-:Y:S02]  /*5de0*/  ISETP.NE.U32.AND P0, PT, R0, 0x1, PT ;  /* 0x000000010000780c */ /* 0x000fe40003f05070 */
[----:B------:R-:W-:Y:S11]  /*5df0*/  CS2R R152, SRZ ;  /* 0x0000000000987805 */ /* 0x000ff6000001ff00 */
[----:B------:R-:W1:Y:S02]  /*5e00*/  @P0 S2R R0, SR_TID.X ;  /* 0x0000000000000919 */ /* 0x000e640000002100 */
[C---:B-1----:R-:W-:Y:S02]  /*5e10*/  @P0 IMAD.SHL.U32 R4, R0.reuse, 0x10, RZ ;  /* 0x0000001000040824 */ /* 0x042fe400078e00ff */
[C---:B------:R-:W-:Y:S02]  /*5e20*/  @P0 IMAD.SHL.U32 R7, R0.reuse, 0x20, RZ ;  /* 0x0000002000070824 */ /* 0x040fe400078e00ff */
[----:B------:R-:W-:Y:S01]  /*5e30*/  @P0 IMAD.SHL.U32 R3, R0, 0x4, RZ ;  /* 0x0000000400030824 */ /* 0x000fe200078e00ff */
[----:B------:R-:W-:Y:S02]  /*5e40*/  @P0 LOP3.LUT R4, R4, 0x600, RZ, 0xc0, !PT ;  /* 0x0000060004040812 */ /* 0x000fe400078ec0ff */
[----:B------:R-:W-:Y:S02]  /*5e50*/  @P0 LOP3.LUT R5, R7, 0x80, RZ, 0xc0, !PT ;  /* 0x0000008007050812 */ /* 0x000fe400078ec0ff */
[--C-:B------:R-:W-:Y:S02]  /*5e60*/  @P0 LOP3.LUT R4, R4, 0x60, R7.reuse, 0xf8, !PT ;  /* 0x0000006004040812 */ /* 0x100fe400078ef807 */
[----:B------:R-:W-:Y:S02]  /*5e70*/  @P0 LOP3.LUT R0, R5, 0x10, R0, 0xf8, !PT ;  /* 0x0000001005000812 */ /* 0x000fe400078ef800 */
[----:B------:R-:W-:Y:S02]  /*5e80*/  @P0 LOP3.LUT R4, R4, 0x100, R7, 0xf8, !PT ;  /* 0x0000010004040812 */ /* 0x000fe400078ef807 */
[----:B------:R-:W-:Y:S04]  /*5e90*/  @P0 LOP3.LUT R3, R0, 0x10, R3, 0x78, !PT ;  /* 0x0000001000030812 */ /* 0x000fe800078e7803 */
[----:B------:R-:W-:Y:S01]  /*5ea0*/  @P0 LOP3.LUT R4, R4, R3, RZ, 0xfc, !PT ;  /* 0x0000000304040212 */ /* 0x000fe200078efcff */
[----:B------:R-:W-:Y:S06]  /*5eb0*/  @!P5 BRA `(.L_x_91) ;  /* 0x00000000000cd947 */ /* 0x000fec0003800000 */
[----:B------:R-:W-:Y:S04]  /*5ec0*/  SHF.L.U32 R3, R243, 0x1f, RZ ;  /* 0x0000001ff3037819 */ /* 0x000fe800000006ff */
[----:B------:R-:W1:Y:S02]  /*5ed0*/  SYNCS.PHASECHK.TRANS64.TRYWAIT P1, [UR44+0x20], R3 ;  /* 0x00002003ff0075a7 */ /* 0x000e64000802112c */
[----:B-1----:R-:W-:Y:S05]  /*5ee0*/  @!P1 BRA `(.L_x_92) ;  /* 0x0000003400a89947 */ /* 0x002fea0003800000 */
.L_x_91:
[----:B------:R-:W-:Y:S05]  /*5ef0*/  BSYNC B0 ;  /* 0x0000000000007941 */ /* 0x000fea0003800000 */
.L_x_90:
[----:B------:R2:W4:Y:S01]  /*5f00*/  @P0 LDS.128 R128, [R4+UR44+0x100] ;  /* 0x0001002c04800984 */ /* 0x0005220008000c00 */
[----:B------:R-:W-:Y:S01]  /*5f10*/  UIADD3 UR4, UPT, UPT, UR44, 0x28, URZ ;  /* 0x000000282c047890 */ /* 0x000fe2000fffe0ff */
[----:B------:R-:W-:Y:S02]  /*5f20*/  LOP3.LUT R243, R243, 0x1, RZ, 0x3c, !PT ;  /* 0x00000001f3f37812 */ /* 0x000fe400078e3cff */
[----:B------:R2:W1:Y:S01]  /*5f30*/  @P0 LDS.128 R132, [R4+UR44+0x900] ;  /* 0x0009002c04840984 */ /* 0x0004620008000c00 */
[----:B------:R-:W-:Y:S03]  /*5f40*/  UPRMT UR4, UR59, 0x654, UR4 ;  /* 0x000006543b047896 */ /* 0x000fe60008000004 */
[----:B------:R2:W1:Y:S04]  /*5f50*/  @P0 LDS.128 R136, [R4+UR44+0x1100] ;  /* 0x0011002c04880984 */ /* 0x0004680008000c00 */
[----:B------:R2:W1:Y:S04]  /*5f60*/  @P0 LDS.128 R140, [R4+UR44+0x1900] ;  /* 0x0019002c048c0984 */ /* 0x0004680008000c00 */
[----:B------:R2:W1:Y:S04]  /*5f70*/  @P0 LDS.128 R144, [R4+UR44+0x2100] ;  /* 0x0021002c04900984 */ /* 0x0004680008000c00 */
[----:B------:R2:W1:Y:S04]  /*5f80*/  @P0 LDS.128 R16, [R4+UR44+0x2900] ;  /* 0x0029002c04100984 */ /* 0x0004680008000c00 */
[----:B------:R2:W1:Y:S01]  /*5f90*/  @P0 LDS.128 R152, [R4+UR44+0x3100] ;  /* 0x0031002c04980984 */ /* 0x0004620008000c00 */
[----:B------:R-:W-:Y:S01]  /*5fa0*/  @!PT LDS RZ, [RZ] ;  /* 0x00000000fffff984 */ /* 0x000fe20000000800 */
[----:B------:R-:W-:Y:S01]  /*5fb0*/  @!PT LDS RZ, [RZ] ;  /* 0x00000000fffff984 */ /* 0x000fe20000000800 */
[----:B------:R-:W-:Y:S01]  /*5fc0*/  @!PT LDS RZ, [RZ] ;  /* 0x00000000fffff984 */ /* 0x000fe20000000800 */
[----:B------:R-:W-:Y:S01]  /*5fd0*/  @!PT LDS RZ, [RZ] ;  /* 0x00000000fffff984 */ /* 0x000fe20000000800 */
[----:B------:R5:W-:Y:S06]  /*5fe0*/  MEMBAR.ALL.CTA ;  /* 0x0000000000007992 */ /* 0x000bec0000008000 */
[----:B-----5:R-:W5:Y:S02]  /*5ff0*/  FENCE.VIEW.ASYNC.S ;  /* 0x00000000000073c6 */ /* 0x020f640000000000 */
[----:B-----5:R-:W-:Y:S01]  /*6000*/  SYNCS.ARRIVE.TRANS64.RED.A1T0 RZ, [UR4], RZ ;  /* 0x000000ffffff79a7 */ /* 0x020fe20008100404 */
.L_x_89:
[----:B------:R-:W-:Y:S05]  /*6010*/  BSYNC B1 ;  /* 0x0000000000017941 */ /* 0x000fea0003800000 */
.L_x_88:
[----:B-1----:R-:W-:Y:S04]  /*6020*/  LEA.HI R0, R120, R120, RZ, 0x1 ;  /* 0x0000007878007211 */ /* 0x002fe800078f08ff */
[----:B------:R-:W-:Y:S02]  /*6030*/  SHF.R.U32.HI R7, RZ, 0x1, R0 ;  /* 0x00000001ff077819 */ /* 0x000fe40000011600 */
[----:B------:R-:W-:Y:S03]  /*6040*/  LOP3.LUT R5, R0, 0xffe, RZ, 0xc0, !PT ;  /* 0x00000ffe00057812 */ /* 0x000fe600078ec0ff */
[----:B------:R-:W-:Y:S02]  /*6050*/  IMAD R3, R7, 0xe0, R2 ;  /* 0x000000e007037824 */ /* 0x000fe400078e0202 */
[----:B------:R-:W-:Y:S04]  /*6060*/  IMAD.IADD R0, R120, 0x1, -R5 ;  /* 0x0000000178007824 */ /* 0x000fe800078e0a05 */
[----:B------:R-:W-:Y:S05]  /*6070*/  IMAD R122, R0, 0x100000, R3 ;  /* 0x00100000007a7824 */ /* 0x000fea00078e0203 */
[----:B------:R-:W-:Y:S04]  /*6080*/  SHF.R.U32.HI R11, RZ, 0x15, R122 ;  /* 0x00000015ff0b7819 */ /* 0x000fe8000001167a */
[----:B------:R-:W-:Y:S01]  /*6090*/  LOP3.LUT P0, RZ, R11, 0x3, R242, 0x48, !PT ;  /* 0x000000030bff7812 */ /* 0x000fe200078048f2 */
[----:B------:R-:W-:Y:S01]  /*60a0*/  @!UPT UIADD3 URZ, UPT, UPT, URZ, URZ, URZ ;  /* 0x000000fffffff290 */ /* 0x000fe2000fffe0ff */
[----:B------:R-:W-:Y:S11]  /*60b0*/  @P4 BRA `(.L_x_93) ;  /* 0x0000000000084947 */ /* 0x000ff60003800000 */
[----:B------:R-:W1:Y:S02]  /*60c0*/  SYNCS.PHASECHK.TRANS64.TRYWAIT P1, [R148+URZ+0x60], R9 ;  /* 0x00006009940075a7 */ /* 0x000e6400080211ff */
[----:B-1----:R-:W-:Y:S05]  /*60d0*/  @!P1 BRA `(.L_x_94) ;  /* 0x0000003400449947 */ /* 0x002fea0003800000 */
.L_x_93:
[----:B------:R-:W-:Y:S05]  /*60e0*/  @!P0 BRA `(.L_x_95) ;  /* 0x0000000000408947 */ /* 0x000fea0003800000 */
[----:B------:R-:W1:Y:S01]  /*60f0*/  LDCU.64 UR8, c[0x4][0x70] ;  /* 0x01000e00ff0877ac */ /* 0x000e620008000a00 */
[----:B------:R-:W-:Y:S01]  /*6100*/  MOV R15, 0x0 ;  /* 0x00000000000f7802 */ /* 0x000fe20000000f00 */
[----:B------:R-:W-:Y:S02]  /*6110*/  HFMA2 R12, -RZ, RZ, 0, 5.9604644775390625e-08 ;  /* 0x00000001ff0c7431 */ /* 0x000fe400000001ff */
[----:B------:R-:W-:Y:S02]  /*6120*/  IMAD.MOV.U32 R8, RZ, RZ, 0x192 ;  /* 0x00000192ff087424 */ /* 0x000fe400078e00ff */
[----:B------:R-:W-:Y:S01]  /*6130*/  IMAD.MOV.U32 R13, RZ, RZ, RZ ;  /* 0x000000ffff0d7224 */ /* 0x000fe200078e00ff */
[----:B------:R-:W5:Y:S01]  /*6140*/  LDCU.64 UR6, c[0x4][0x78] ;  /* 0x01000f00ff0677ac */ /* 0x000f620008000a00 */
[----:B------:R-:W3:Y:S01]  /*6150*/  LDC.64 R14, c[0x4][R15] ;  /* 0x010000000f0e7b82 */ /* 0x000ee20000000a00 */
[----:B------:R-:W4:Y:S01]  /*6160*/  LDCU.64 UR4, c[0x4][0x10] ;  /* 0x01000200ff0477ac */ /* 0x000f220008000a00 */
[----:B-1----:R-:W-:Y:S01]  /*6170*/  MOV R5, UR9 ;  /* 0x0000000900057c02 */ /* 0x002fe20008000f00 */
[----:B--2---:R-:W-:Y:S01]  /*6180*/  IMAD.U32 R4, RZ, RZ, UR8 ;  /* 0x00000008ff047e24 */ /* 0x004fe2000f8e00ff */
[----:B-----5:R-:W-:Y:S01]  /*6190*/  MOV R7, UR7 ;  /* 0x0000000700077c02 */ /* 0x020fe20008000f00 */
[----:B------:R-:W-:Y:S01]  /*61a0*/  IMAD.U32 R6, RZ, RZ, UR6 ;  /* 0x00000006ff067e24 */ /* 0x000fe2000f8e00ff */
[----:B----4-:R-:W-:Y:S01]  /*61b0*/  MOV R11, UR5 ;  /* 0x00000005000b7c02 */ /* 0x010fe20008000f00 */
[----:B------:R-:W-:Y:S02]  /*61c0*/  IMAD.U32 R10, RZ, RZ, UR4 ;  /* 0x00000004ff0a7e24 */ /* 0x000fe4000f8e00ff */
[----:B------:R-:W-:Y:S07]  /*61d0*/  LEPC R20, `(.L_x_95) ;  /* 0x000000001014794e */ /* 0x000fee0000000000 */
[----:B---3--:R-:W-:Y:S05]  /*61e0*/  CALL.ABS.NOINC R14 ;  /* 0x000000000e007343 */ /* 0x008fea0003c00000 */
.L_x_95:
[----:B------:R-:W-:Y:S05]  /*61f0*/  WARPSYNC.ALL ;  /* 0x0000000000007948 */ /* 0x000fea0003800000 */
[C---:B------:R-:W-:Y:S01]  /*6200*/  R2UR UR4, R122.reuse ;  /* 0x000000007a0472ca */ /* 0x040fe200000e0000 */
[----:B------:R-:W-:Y:S05]  /*6210*/  VIADD R3, R122, 0x20 ;  /* 0x000000207a037836 */ /* 0x000fea0000000000 */
[----:B------:R-:W-:Y:S04]  /*6220*/  SHF.R.U32.HI R3, RZ, 0x15, R3 ;  /* 0x00000015ff037819 */ /* 0x000fe80000011603 */
[----:B------:R-:W-:Y:S03]  /*6230*/  LOP3.LUT P0, RZ, R3, 0x3, R242, 0x48, !PT ;  /* 0x0000000303ff7812 */ /* 0x000fe600078048f2 */
[----:B------:R-:W1:Y:S01]  /*6240*/  LDTM.16dp32bit_t0_t15.x16 R104, tmem[UR4] ;  /* 0x00000004006879ee */ /* 0x000e620008a00000 */
[----:B------:R-:W1:Y:S09]  /*6250*/  LDTM.16dp32bit_t16_t31.x16 R104, tmem[UR4+0x10] ;  /* 0x00001004006879ee */ /* 0x000e720008a20000 */
[----:B-1----:R-:W-:Y:S05]  /*6260*/  @!P0 BRA `(.L_x_96) ;  /* 0x0000000000408947 */ /* 0x002fea0003800000 */
        /* <DEDUP_REMOVED lines=16> */
.L_x_96:
[----:B------:R-:W-:Y:S05]  /*6370*/  WARPSYNC.ALL ;  /* 0x0000000000007948 */ /* 0x000fea0003800000 */
[C---:B------:R-:W-:Y:S01]  /*6380*/  R2UR UR4, R122.reuse ;  /* 0x000000007a0472ca */ /* 0x040fe200000e0000 */
[----:B------:R-:W-:Y:S05]  /*6390*/  VIADD R3, R122, 0x40 ;  /* 0x000000407a037836 */ /* 0x000fea0000000000 */
[----:B------:R-:W-:Y:S04]  /*63a0*/  SHF.R.U32.HI R3, RZ, 0x15, R3 ;  /* 0x00000015ff037819 */ /* 0x000fe80000011603 */
[----:B------:R-:W-:Y:S03]  /*63b0*/  LOP3.LUT P0, RZ, R3, 0x3, R242, 0x48, !PT ;  /* 0x0000000303ff7812 */ /* 0x000fe600078048f2 */
[----:B------:R-:W1:Y:S01]  /*63c0*/  LDTM.16dp32bit_t0_t15.x16 R88, tmem[UR4+0x20] ;  /* 0x00002004005879ee */ /* 0x000e620008a00000 */
        /* <DEDUP_REMOVED lines=18> */
.L_x_97:
        /* <DEDUP_REMOVED lines=24> */
.L_x_98:
        /* <DEDUP_REMOVED lines=24> */
.L_x_99:
        /* <DEDUP_REMOVED lines=24> */
.L_x_100:
        /* <DEDUP_REMOVED lines=24> */
.L_x_101:
[----:B------:R-:W1:Y:S01]  /*6af0*/  S2R R244, SR_TID.X ;  /* 0x0000000000f47919 */ /* 0x000e620000002100 */
[----:B------:R-:W-:Y:S05]  /*6b00*/  WARPSYNC.ALL ;  /* 0x0000000000007948 */ /* 0x000fea0003800000 */
[----:B-1----:R-:W-:Y:S01]  /*6b10*/  LOP3.LUT P0, RZ, R244, 0x60, RZ, 0xc0, !PT ;  /* 0x00000060f4ff7812 */ /* 0x002fe2000780c0ff */
[----:B----4-:R-:W-:Y:S01]  /*6b20*/  IMAD.SHL.U32 R234, R129, 0x100, RZ ;  /* 0x0000010081ea7824 */ /* 0x010fe200078e00ff */
[C---:B------:R-:W-:Y:S01]  /*6b30*/  SHF.L.U32 R125, R128.reuse, 0x10, RZ ;  /* 0x00000010807d7819 */ /* 0x040fe200000006ff */
[----:B------:R-:W-:Y:S01]  /*6b40*/  IMAD.SHL.U32 R177, R17, 0x100, RZ ;  /* 0x0000010011b17824 */ /* 0x000fe200078e00ff */
[C---:B------:R-:W-:Y:S01]  /*6b50*/  PRMT R123, R128.reuse, 0x8880, RZ ;  /* 0x00008880807b7816 */ /* 0x040fe200000000ff */
[----:B------:R-:W-:Y:S01]  /*6b60*/  IMAD.SHL.U32 R168, R19, 0x100, RZ ;  /* 0x0000010013a87824 */ /* 0x000fe200078e00ff */
[----:B------:R-:W-:Y:S01]  /*6b70*/  SHF.L.U32 R127, R128, 0x8, RZ ;  /* 0x00000008807f7819 */ /* 0x000fe200000006ff */
[----:B------:R-:W-:Y:S01]  /*6b80*/  IMAD.SHL.U32 R174, R147, 0x100, RZ ;  /* 0x0000010093ae7824 */ /* 0x000fe200078e00ff */
[----:B------:R-:W-:Y:S01]  /*6b90*/  PRMT R236, R129, 0x8880, RZ ;  /* 0x0000888081ec7816 */ /* 0x000fe200000000ff */
[----:B------:R-:W-:Y:S01]  /*6ba0*/  IMAD.SHL.U32 R213, R137, 0x100, RZ ;  /* 0x0000010089d57824 */ /* 0x000fe200078e00ff */
[----:B------:R-:W-:Y:S01]  /*6bb0*/  SHF.R.S32.HI R126, RZ, 0x18, R128 ;  /* 0x00000018ff7e7819 */ /* 0x000fe20000011480 */
[----:B------:R-:W-:Y:S01]  /*6bc0*/  IMAD.SHL.U32 R195, R139, 0x100, RZ ;  /* 0x000001008bc37824 */ /* 0x000fe200078e00ff */
[----:B------:R-:W-:Y:S01]  /*6bd0*/  SHF.L.U32 R235, R129, 0x10, RZ ;  /* 0x0000001081eb7819 */ /* 0x000fe200000006ff */
[----:B------:R-:W-:Y:S01]  /*6be0*/  IMAD.SHL.U32 R189, R145, 0x100, RZ ;  /* 0x0000010091bd7824 */ /* 0x000fe200078e00ff */
[C---:B------:R-:W-:Y:S01]  /*6bf0*/  PRMT R231, R130.reuse, 0x8880, RZ ;  /* 0x0000888082e77816 */ /* 0x040fe200000000ff */
[C---:B---3--:R-:W-:Y:S01]  /*6c00*/  IMAD R0, R121.reuse, R104, RZ ;  /* 0x0000006879007224 */ /* 0x048fe200078e02ff */
[----:B------:R-:W-:Y:S01]  /*6c10*/  SHF.R.S32.HI R128, RZ, 0x18, R129 ;  /* 0x00000018ff807819 */ /* 0x000fe20000011481 */
[----:B------:R-:W-:Y:S01]  /*6c20*/  IMAD R3, R121, R105, RZ ;  /* 0x0000006979037224 */ /* 0x000fe200078e02ff */
[C---:B------:R-:W-:Y:S01]  /*6c30*/  SHF.L.U32 R230, R130.reuse, 0x10, RZ ;  /* 0x0000001082e67819 */ /* 0x040fe200000006ff */
[----:B------:R-:W-:Y:S01]  /*6c40*/  IMAD R0, R123, R124, R0 ;  /* 0x0000007c7b007224 */ /* 0x000fe200078e0200 */
[----:B------:R-:W-:Y:S01]  /*6c50*/  SHF.L.U32 R225, R130, 0x8, RZ ;  /* 0x0000000882e17819 */ /* 0x000fe200000006ff */
[----:B------:R-:W-:Y:S01]  /*6c60*/  IMAD R22, R121, R108, RZ ;  /* 0x0000006c79167224 */ /* 0x000fe200078e02ff */
[----:B------:R-:W-:Y:S01]  /*6c70*/  PRMT R224, R131, 0x8880, RZ ;  /* 0x0000888083e07816 */ /* 0x000fe200000000ff */
[----:B------:R-:W-:Y:S01]  /*6c80*/  IMAD.MOV.U32 R123, RZ, RZ, R236 ;  /* 0x000000ffff7b7224 */ /* 0x000fe200078e00ec */
[----:B------:R-:W-:Y:S01]  /*6c90*/  SHF.R.S32.HI R129, RZ, 0x18, R130 ;  /* 0x00000018ff817819 */ /* 0x000fe20000011482 */
[----:B------:R-:W-:Y:S01]  /*6ca0*/  IMAD R23, R121, R109, RZ ;  /* 0x0000006d79177224 */ /* 0x000fe200078e02ff */
[----:B------:R-:W-:Y:S01]  /*6cb0*/  SHF.L.U32 R222, R131, 0x10, RZ ;  /* 0x0000001083de7819 */ /* 0x000fe200000006ff */
[C---:B------:R-:W-:Y:S01]  /*6cc0*/  IMAD R88, R121.reuse, R88, RZ ;  /* 0x0000005879587224 */ /* 0x040fe200078e02ff */
[C---:B------:R-:W-:Y:S01]  /*6cd0*/  PRMT R233, R132.reuse, 0x8880, RZ ;  /* 0x0000888084e97816 */ /* 0x040fe200000000ff */
[C---:B------:R-:W-:Y:S01]  /*6ce0*/  IMAD R89, R121.reuse, R89, RZ ;  /* 0x0000005979597224 */ /* 0x040fe200078e02ff */
[----:B------:R-:W-:Y:S01]  /*6cf0*/  SHF.R.S32.HI R130, RZ, 0x18, R131 ;  /* 0x00000018ff827819 */ /* 0x000fe20000011483 */
[C---:B------:R-:W-:Y:S01]  /*6d00*/  IMAD R92, R121.reuse, R92, RZ ;  /* 0x0000005c795c7224 */ /* 0x040fe200078e02ff */
[C---:B------:R-:W-:Y:S01]  /*6d10*/  SHF.L.U32 R232, R132.reuse, 0x10, RZ ;  /* 0x0000001084e87819 */ /* 0x040fe200000006ff */
[C---:B------:R-:W-:Y:S01]  /*6d20*/  IMAD R93, R121.reuse, R93, RZ ;  /* 0x0000005d795d7224 */ /* 0x040fe200078e02ff */
[----:B------:R-:W-:Y:S01]  /*6d30*/  SHF.L.U32 R229, R132, 0x8, RZ ;  /* 0x0000000884e57819 */ /* 0x000fe200000006ff */
[----:B------:R-:W-:Y:S01]  /*6d40*/  IMAD R96, R121, R96, RZ ;  /* 0x0000006079607224 */ /* 0x000fe200078e02ff */
[----:B------:R-:W-:Y:S01]  /*6d50*/  PRMT R228, R133, 0x8880, RZ ;  /* 0x0000888085e47816 */ /* 0x000fe200000000ff */
[----:B------:R-:W-:Y:S01]  /*6d60*/  IMAD R97, R121, R97, RZ ;  /* 0x0000006179617224 */ /* 0x000fe200078e02ff */
[----:B------:R-:W-:Y:S01]  /*6d70*/  SHF.L.U32 R227, R133, 0x10, RZ ;  /* 0x0000001085e37819 */ /* 0x000fe200000006ff */
[C---:B------:R-:W-:Y:S01]  /*6d80*/  IMAD R100, R121.reuse, R100, RZ ;  /* 0x0000006479647224 */ /* 0x040fe200078e02ff */
[C---:B------:R-:W-:Y:S01]  /*6d90*/  PRMT R218, R134.reuse, 0x8880, RZ ;  /* 0x0000888086da7816 */ /* 0x040fe200000000ff */
        /* <DEDUP_REMOVED lines=69> */
[----:B------:R-:W-:Y:S01]  /*71f0*/  PRMT R188, R16, 0x8880, RZ ;  /* 0x0000888010bc7816 */ /* 0x000fe200000000ff */
[C---:B------:R-:W-:Y:S01]  /*7200*/  IMAD R29, R121.reuse, R29, RZ ;  /* 0x0000001d791d7224 */ /* 0x040fe200078e02ff */
[----:B------:R-:W-:Y:S01]  /*7210*/  R2UR UR4, R122 ;  /* 0x000000007a0472ca */ /* 0x000fe200000e0000 */
[C---:B------:R-:W-:Y:S01]  /*7220*/  IMAD R30, R121.reuse, R30, RZ ;  /* 0x0000001e791e7224 */ /* 0x040fe200078e02ff */
[C---:B------:R-:W-:Y:S01]  /*7230*/  SHF.L.U32 R187, R16.reuse, 0x10, RZ ;  /* 0x0000001010bb7819 */ /* 0x040fe200000006ff */
[C---:B------:R-:W-:Y:S01]  /*7240*/  IMAD R32, R121.reuse, R32, RZ ;  /* 0x0000002079207224 */ /* 0x040fe200078e02ff */
[----:B------:R-:W-:Y:S01]  /*7250*/  SHF.L.U32 R186, R16, 0x8, RZ ;  /* 0x0000000810ba7819 */ /* 0x000fe200000006ff */
[----:B------:R-:W-:Y:S01]  /*7260*/  IMAD R33, R121, R33, RZ ;  /* 0x0000002179217224 */ /* 0x000fe200078e02ff */
[----:B------:R-:W-:Y:S01]  /*7270*/  PRMT R179, R17, 0x8880, RZ ;  /* 0x0000888011b37816 */ /* 0x000fe200000000ff */
[C---:B------:R-:W-:Y:S01]  /*7280*/  IMAD R34, R121.reuse, R34, RZ ;  /* 0x0000002279227224 */ /* 0x040fe200078e02ff */
[----:B------:R-:W-:Y:S01]  /*7290*/  R2UR UR5, R148 ;  /* 0x00000000940572ca */ /* 0x000fe200000e0000 */
[----:B------:R-:W-:Y:S01]  /*72a0*/  IMAD R36, R121, R36, RZ ;  /* 0x0000002479247224 */ /* 0x000fe200078e02ff */
[----:B------:R-:W-:Y:S01]  /*72b0*/  SHF.L.U32 R178, R17, 0x10, RZ ;  /* 0x0000001011b27819 */ /* 0x000fe200000006ff */
[----:B------:R-:W-:Y:S01]  /*72c0*/  IMAD R37, R121, R37, RZ ;  /* 0x0000002579257224 */ /* 0x000fe200078e02ff */
[----:B------:R-:W-:Y:S01]  /*72d0*/  SHF.R.S32.HI R148, RZ, 0x18, R17 ;  /* 0x00000018ff947819 */ /* 0x000fe20000011411 */
[----:B------:R-:W-:Y:S01]  /*72e0*/  IMAD.SHL.U32 R208, R135, 0x100, RZ ;  /* 0x0000010087d07824 */ /* 0x000fe200078e00ff */
[C---:B------:R-:W-:Y:S01]  /*72f0*/  PRMT R173, R18.reuse, 0x8880, RZ ;  /* 0x0000888012ad7816 */ /* 0x040fe200000000ff */
[C---:B------:R-:W-:Y:S01]  /*7300*/  IMAD R20, R121.reuse, R106, RZ ;  /* 0x0000006a79147224 */ /* 0x040fe200078e02ff */
[C---:B------:R-:W-:Y:S01]  /*7310*/  SHF.L.U32 R172, R18.reuse, 0x10, RZ ;  /* 0x0000001012ac7819 */ /* 0x040fe200000006ff */
[C---:B------:R-:W-:Y:S01]  /*7320*/  IMAD R106, R121.reuse, R112, RZ ;  /* 0x00000070796a7224 */ /* 0x040fe200078e02ff */
[----:B------:R-:W-:Y:S01]  /*7330*/  SHF.L.U32 R171, R18, 0x8, RZ ;  /* 0x0000000812ab7819 */ /* 0x000fe200000006ff */
[C---:B------:R-:W-:Y:S01]  /*7340*/  IMAD R21, R121.reuse, R107, RZ ;  /* 0x0000006b79157224 */ /* 0x040fe200078e02ff */
[----:B------:R-:W-:Y:S01]  /*7350*/  SHF.R.S32.HI R149, RZ, 0x18, R18 ;  /* 0x00000018ff957819 */ /* 0x000fe20000011412 */
[----:B------:R-:W-:Y:S01]  /*7360*/  IMAD R107, R121, R113, RZ ;  /* 0x00000071796b7224 */ /* 0x000fe200078e02ff */
[----:B------:R-:W-:Y:S01]  /*7370*/  PRMT R170, R19, 0x8880, RZ ;  /* 0x0000888013aa7816 */ /* 0x000fe200000000ff */
[----:B------:R-:W-:Y:S01]  /*7380*/  IMAD R104, R121, R110, RZ ;  /* 0x0000006e79687224 */ /* 0x000fe200078e02ff */
[----:B------:R-:W-:Y:S01]  /*7390*/  SHF.L.U32 R169, R19, 0x10, RZ ;  /* 0x0000001013a97819 */ /* 0x000fe200000006ff */
[C---:B------:R-:W-:Y:S01]  /*73a0*/  IMAD R110, R121.reuse, R116, RZ ;  /* 0x00000074796e7224 */ /* 0x040fe200078e02ff */
[----:B------:R-:W-:Y:S01]  /*73b0*/  SHF.R.S32.HI R150, RZ, 0x18, R19 ;  /* 0x00000018ff967819 */ /* 0x000fe20000011413 */
[C---:B------:R-:W-:Y:S01]  /*73c0*/  IMAD R105, R121.reuse, R111, RZ ;  /* 0x0000006f79697224 */ /* 0x040fe200078e02ff */
[----:B------:R-:W-:Y:S01]  /*73d0*/  SHF.R.S32.HI R125, RZ, 0x18, R125 ;  /* 0x00000018ff7d7819 */ /* 0x000fe2000001147d */
[C---:B------:R-:W-:Y:S01]  /*73e0*/  IMAD R111, R121.reuse, R117, RZ ;  /* 0x00000075796f7224 */ /* 0x040fe200078e02ff */
[----:B------:R-:W-:Y:S01]  /*73f0*/  SHF.R.S32.HI R127, RZ, 0x18, R127 ;  /* 0x00000018ff7f7819 */ /* 0x000fe2000001147f */
[----:B------:R-:W-:Y:S01]  /*7400*/  IMAD R108, R121, R114, RZ ;  /* 0x00000072796c7224 */ /* 0x000fe200078e02ff */
[----:B------:R-:W-:Y:S01]  /*7410*/  SHF.L.U32 R245, R244, 0x5, RZ ;  /* 0x00000005f4f57819 */ /* 0x000fe200000006ff */
[-C--:B------:R-:W-:Y:S01]  /*7420*/  IMAD R3, R125, R124.reuse, R3 ;  /* 0x0000007c7d037224 */ /* 0x080fe200078e0203 */
[----:B------:R-:W-:Y:S01]  /*7430*/  SHF.R.S32.HI R125, RZ, 0x18, R235 ;  /* 0x00000018ff7d7819 */ /* 0x000fe200000114eb */
[-C--:B------:R-:W-:Y:S01]  /*7440*/  IMAD R20, R127, R124.reuse, R20 ;  /* 0x0000007c7f147224 */ /* 0x080fe200078e0214 */
[----:B------:R-:W-:Y:S01]  /*7450*/  SHF.R.S32.HI R127, RZ, 0x18, R234 ;  /* 0x00000018ff7f7819 */ /* 0x000fe200000114ea */
[-C--:B------:R-:W-:Y:S01]  /*7460*/  IMAD R21, R126, R124.reuse, R21 ;  /* 0x0000007c7e157224 */ /* 0x080fe200078e0215 */
[----:B------:R-:W-:Y:S01]  /*7470*/  SHF.R.S32.HI R126, RZ, 0x18, R222 ;  /* 0x00000018ff7e7819 */ /* 0x000fe200000114de */
[-C--:B------:R-:W-:Y:S01]  /*7480*/  IMAD R22, R123, R124.reuse, R22 ;  /* 0x0000007c7b167224 */ /* 0x080fe200078e0216 */
[----:B------:R-:W-:Y:S01]  /*7490*/  MOV R123, R231 ;  /* 0x000000e7007b7202 */ /* 0x000fe20000000f00 */
[-C--:B------:R-:W-:Y:S01]  /*74a0*/  IMAD R23, R125, R124.reuse, R23 ;  /* 0x0000007c7d177224 */ /* 0x080fe200078e0217 */
[----:B------:R-:W-:Y:S01]  /*74b0*/  SHF.R.S32.HI R125, RZ, 0x18, R230 ;  /* 0x00000018ff7d7819 */ /* 0x000fe200000114e6 */
[-C--:B------:R-:W-:Y:S01]  /*74c0*/  IMAD R104, R127, R124.reuse, R104 ;  /* 0x0000007c7f687224 */ /* 0x080fe200078e0268 */
[----:B------:R-:W-:Y:S01]  /*74d0*/  PRMT R167, R152, 0x8880, RZ ;  /* 0x0000888098a77816 */ /* 0x000fe200000000ff */
[-C--:B------:R-:W-:Y:S01]  /*74e0*/  IMAD R105, R128, R124.reuse, R105 ;  /* 0x0000007c80697224 */ /* 0x080fe200078e0269 */
[C---:B------:R-:W-:Y:S01]  /*74f0*/  SHF.L.U32 R166, R152.reuse, 0x10, RZ ;  /* 0x0000001098a67819 */ /* 0x040fe200000006ff */
[-C--:B------:R-:W-:Y:S01]  /*7500*/  IMAD R106, R123, R124.reuse, R106 ;  /* 0x0000007c7b6a7224 */ /* 0x080fe200078e026a */
[----:B------:R-:W-:Y:S01]  /*7510*/  SHF.R.S32.HI R123, RZ, 0x18, R225 ;  /* 0x00000018ff7b7819 */ /* 0x000fe200000114e1 */
[----:B------:R-:W-:Y:S01]  /*7520*/  IMAD R107, R125, R124, R107 ;  /* 0x0000007c7d6b7224 */ /* 0x000fe200078e026b */
[----:B------:R-:W-:Y:S01]  /*7530*/  MOV R125, R224 ;  /* 0x000000e0007d7202 */ /* 0x000fe20000000f00 */
[----:B------:R-:W-:Y:S01]  /*7540*/  IMAD R109, R121, R115, RZ ;  /* 0x00000073796d7224 */ /* 0x000fe200078e02ff */
[----:B------:R-:W-:Y:S01]  /*7550*/  SHF.L.U32 R165, R152, 0x8, RZ ;  /* 0x0000000898a57819 */ /* 0x000fe200000006ff */
[-C--:B------:R-:W-:Y:S01]  /*7560*/  IMAD R108, R123, R124.reuse, R108 ;  /* 0x0000007c7b6c7224 */ /* 0x080fe200078e026c */
[----:B------:R-:W-:Y:S01]  /*7570*/  MOV R123, R233 ;  /* 0x000000e9007b7202 */ /* 0x000fe20000000f00 */
[-C--:B------:R-:W-:Y:S01]  /*7580*/  IMAD R109, R129, R124.reuse, R109 ;  /* 0x0000007c816d7224 */ /* 0x080fe200078e026d */
[----:B------:R-:W-:Y:S01]  /*7590*/  SHF.R.S32.HI R151, RZ, 0x18, R152 ;  /* 0x00000018ff977819 */ /* 0x000fe20000011498 */
[-C--:B------:R-:W-:Y:S01]  /*75a0*/  IMAD R110, R125, R124.reuse, R110 ;  /* 0x0000007c7d6e7224 */ /* 0x080fe200078e026e */
[----:B------:R-:W-:Y:S01]  /*75b0*/  SHF.R.S32.HI R125, RZ, 0x18, R232 ;  /* 0x00000018ff7d7819 */ /* 0x000fe200000114e8 */
[----:B------:R-:W-:Y:S01]  /*75c0*/  IMAD R111, R126, R124, R111 ;  /* 0x0000007c7e6f7224 */ /* 0x000fe200078e026f */
[----:B------:R-:W-:Y:S01]  /*75d0*/  SHF.R.S32.HI R126, RZ, 0x18, R227 ;  /* 0x00000018ff7e7819 */ /* 0x000fe200000114e3 */
[----:B------:R-:W-:Y:S01]  /*75e0*/  IMAD R112, R121, R118, RZ ;  /* 0x0000007679707224 */ /* 0x000fe200078e02ff */
[----:B------:R-:W-:Y:S01]  /*75f0*/  LOP3.LUT R247, R245, 0x80, RZ, 0xc0, !PT ;  /* 0x00000080f5f77812 */ /* 0x000fe200078ec0ff */
[----:B------:R-:W-:Y:S01]  /*7600*/  IMAD R113, R121, R119, RZ ;  /* 0x0000007779717224 */ /* 0x000fe200078e02ff */
[----:B------:R-:W-:Y:S01]  /*7610*/  PRMT R164, R153, 0x8880, RZ ;  /* 0x0000888099a47816 */ /* 0x000fe200000000ff */
[----:B------:R-:W-:Y:S01]  /*7620*/  IMAD R90, R121, R90, RZ ;  /* 0x0000005a795a7224 */ /* 0x000fe200078e02ff */
[----:B------:R-:W-:Y:S01]  /*7630*/  SHF.L.U32 R163, R153, 0x10, RZ ;  /* 0x0000001099a37819 */ /* 0x000fe200000006ff */
[C---:B------:R-:W-:Y:S01]  /*7640*/  IMAD R91, R121.reuse, R91, RZ ;  /* 0x0000005b795b7224 */ /* 0x040fe200078e02ff */
[----:B------:R-:W-:Y:S01]  /*7650*/  SHF.R.S32.HI R152, RZ, 0x18, R153 ;  /* 0x00000018ff987819 */ /* 0x000fe20000011499 */
        /* <DEDUP_REMOVED lines=10> */
[----:B------:R-:W-:Y:S01]  /*7700*/  IMAD R103, R121, R103, RZ ;  /* 0x0000006779677224 */ /* 0x000fe200078e02ff */
[----:B------:R-:W-:Y:S01]  /*7710*/  SHF.L.U32 R156, R155, 0x8, RZ ;  /* 0x000000089b9c7819 */ /* 0x000fe200000006ff */
[C---:B------:R-:W-:Y:S01]  /*7720*/  IMAD R74, R121.reuse, R74, RZ ;  /* 0x0000004a794a7224 */ /* 0x040fe200078e02ff */
[----:B------:R-:W-:Y:S01]  /*7730*/  SHF.L.U32 R246, R244, 0x2, RZ ;  /* 0x00000002f4f67819 */ /* 0x000fe200000006ff */
[C---:B------:R-:W-:Y:S01]  /*7740*/  IMAD R75, R121.reuse, R75, RZ ;  /* 0x0000004b794b7224 */ /* 0x040fe200078e02ff */
[----:B------:R-:W-:Y:S01]  /*7750*/  IADD3 R120, PT, PT, R120, 0x1, RZ ;  /* 0x0000000178787810 */ /* 0x000fe20007ffe0ff */
[C---:B------:R-:W-:Y:S01]  /*7760*/  IMAD R78, R121.reuse, R78, RZ ;  /* 0x0000004e794e7224 */ /* 0x040fe200078e02ff */
[----:B------:R-:W-:Y:S01]  /*7770*/  BSSY.RECONVERGENT B0, `(.L_x_102) ;  /* 0x0000160000007945 */ /* 0x000fe20003800200 */
[C---:B------:R-:W-:Y:S02]  /*7780*/  IMAD R82, R121.reuse, R82, RZ ;  /* 0x0000005279527224 */ /* 0x040fe400078e02ff */
        /* <DEDUP_REMOVED lines=16> */
[----:B------:R-:W-:Y:S02]  /*7890*/  IMAD.SHL.U32 R250, R244, 0x10, RZ ;  /* 0x00000010f4fa7824 */ /* 0x000fe400078e00ff */
[C---:B------:R-:W-:Y:S02]  /*78a0*/  IMAD R35, R121.reuse, R35, RZ ;  /* 0x0000002379237224 */ /* 0x040fe400078e02ff */
[C---:B------:R-:W-:Y:S01]  /*78b0*/  IMAD R38, R121.reuse, R38, RZ ;  /* 0x0000002679267224 */ /* 0x040fe200078e02ff */
[----:B------:R-:W-:Y:S01]  /*78c0*/  LOP3.LUT R250, R250, 0x600, RZ, 0xc0, !PT ;  /* 0x00000600fafa7812 */ /* 0x000fe200078ec0ff */
[----:B------:R-:W-:Y:S02]  /*78d0*/  IMAD R39, R121, R39, RZ ;  /* 0x0000002779277224 */ /* 0x000fe400078e02ff */
[----:B------:R-:W-:Y:S01]  /*78e0*/  IMAD.SHL.U32 R220, R131, 0x100, RZ ;  /* 0x0000010083dc7824 */ /* 0x000fe200078e00ff */
[----:B------:R-:W-:Y:S01]  /*78f0*/  SHF.R.S32.HI R131, RZ, 0x18, R132 ;  /* 0x00000018ff837819 */ /* 0x000fe20000011484 */
[----:B------:R-:W-:Y:S01]  /*7900*/  IMAD.SHL.U32 R226, R133, 0x100, RZ ;  /* 0x0000010085e27824 */ /* 0x000fe200078e00ff */
[----:B------:R-:W-:Y:S01]  /*7910*/  SHF.R.S32.HI R132, RZ, 0x18, R133 ;  /* 0x00000018ff847819 */ /* 0x000fe20000011485 */
[----:B------:R-:W-:Y:S01]  /*7920*/  IMAD.SHL.U32 R201, R141, 0x100, RZ ;  /* 0x000001008dc97824 */ /* 0x000fe200078e00ff */
[----:B------:R-:W-:Y:S01]  /*7930*/  SHF.R.S32.HI R133, RZ, 0x18, R134 ;  /* 0x00000018ff857819 */ /* 0x000fe20000011486 */
[----:B------:R-:W-:Y:S01]  /*7940*/  IMAD.SHL.U32 R183, R143, 0x100, RZ ;  /* 0x000001008fb77824 */ /* 0x000fe200078e00ff */
[----:B------:R-:W-:Y:S01]  /*7950*/  SHF.R.S32.HI R134, RZ, 0x18, R135 ;  /* 0x00000018ff867819 */ /* 0x000fe20000011487 */
[----:B------:R-:W-:Y:S01]  /*7960*/  IMAD.SHL.U32 R162, R153, 0x100, RZ ;  /* 0x0000010099a27824 */ /* 0x000fe200078e00ff */
[----:B------:R-:W-:Y:S02]  /*7970*/  SHF.R.S32.HI R135, RZ, 0x18, R136 ;  /* 0x00000018ff877819 */ /* 0x000fe40000011488 */
        /* <DEDUP_REMOVED lines=12> */
[----:B------:R-:W-:Y:S01]  /*7a40*/  SHF.R.S32.HI R127, RZ, 0x18, R220 ;  /* 0x00000018ff7f7819 */ /* 0x000fe200000114dc */
[----:B--2---:R-:W-:Y:S01]  /*7a50*/  LDTM.16dp32bit_t0_t15.x16 R4, tmem[UR4+0xc0] ;  /* 0x0000c004000479ee */ /* 0x004fe20008a00000 */
[----:B------:R-:W1:Y:S01]  /*7a60*/  LDTM.16dp32bit_t16_t31.x16 R4, tmem[UR4+0xd0] ;  /* 0x0000d004000479ee */ /* 0x000e620008a20000 */
[----:B------:R-:W-:Y:S01]  /*7a70*/  SHF.R.S32.HI R153, RZ, 0x18, R154 ;  /* 0x00000018ff997819 */ /* 0x000fe2000001149a */
[----:B------:R-:W-:Y:S01]  /*7a80*/  NOP ;  /* 0x0000000000007918 */ /* 0x000fe20000000000 */
[----:B------:R-:W-:Y:S01]  /*7a90*/  SHF.R.S32.HI R154, RZ, 0x18, R155 ;  /* 0x00000018ff9a7819 */ /* 0x000fe2000001149b */
[-C--:B------:R-:W-:Y:S01]  /*7aa0*/  IMAD R112, R127, R124.reuse, R112 ;  /* 0x0000007c7f707224 */ /* 0x080fe200078e0270 */
[----:B------:R-:W-:Y:S01]  /*7ab0*/  SHF.R.S32.HI R127, RZ, 0x18, R226 ;  /* 0x00000018ff7f7819 */ /* 0x000fe200000114e2 */
[-C--:B------:R-:W-:Y:S01]  /*7ac0*/  IMAD R113, R130, R124.reuse, R113 ;  /* 0x0000007c82717224 */ /* 0x080fe200078e0271 */
[----:B------:R-:W-:Y:S01]  /*7ad0*/  LOP3.LUT R155, R247, 0x10, R244, 0xf8, !PT ;  /* 0x00000010f79b7812 */ /* 0x000fe200078ef8f4 */
[-C--:B------:R-:W-:Y:S01]  /*7ae0*/  IMAD R88, R123, R124.reuse, R88 ;  /* 0x0000007c7b587224 */ /* 0x080fe200078e0258 */
[----:B------:R-:W-:Y:S01]  /*7af0*/  SHF.R.S32.HI R123, RZ, 0x18, R229 ;  /* 0x00000018ff7b7819 */ /* 0x000fe200000114e5 */
[-C--:B------:R-:W-:Y:S01]  /*7b00*/  IMAD R89, R125, R124.reuse, R89 ;  /* 0x0000007c7d597224 */ /* 0x080fe200078e0259 */
[----:B------:R-:W-:Y:S01]  /*7b10*/  LOP3.LUT R244, R250, 0x60, R245, 0xf8, !PT ;  /* 0x00000060faf47812 */ /* 0x000fe200078ef8f5 */
[----:B------:R-:W-:Y:S01]  /*7b20*/  IMAD.MOV.U32 R125, RZ, RZ, R228 ;  /* 0x000000ffff7d7224 */ /* 0x000fe200078e00e4 */
[----:B------:R-:W-:Y:S01]  /*7b30*/  LOP3.LUT R155, R155, 0x10, R246, 0x78, !PT ;  /* 0x000000109b9b7812 */ /* 0x000fe200078e78f6 */
[----:B------:R-:W-:Y:S01]  /*7b40*/  IMAD R90, R123, R124, R90 ;  /* 0x0000007c7b5a7224 */ /* 0x000fe200078e025a */
[----:B------:R-:W-:Y:S01]  /*7b50*/  MOV R123, R218 ;  /* 0x000000da007b7202 */ /* 0x000fe20000000f00 */
[-C--:B------:R-:W-:Y:S01]  /*7b60*/  IMAD R91, R131, R124.reuse, R91 ;  /* 0x0000007c835b7224 */ /* 0x080fe200078e025b */
[----:B------:R-:W-:Y:S01]  /*7b70*/  LOP3.LUT R244, R244, 0x100, R245, 0xf8, !PT ;  /* 0x00000100f4f47812 */ /* 0x000fe200078ef8f5 */
[-C--:B------:R-:W-:Y:S01]  /*7b80*/  IMAD R92, R125, R124.reuse, R92 ;  /* 0x0000007c7d5c7224 */ /* 0x080fe200078e025c */
[----:B------:R-:W-:Y:S01]  /*7b90*/  SHF.R.S32.HI R125, RZ, 0x18, R217 ;  /* 0x00000018ff7d7819 */ /* 0x000fe200000114d9 */
[-C--:B------:R-:W-:Y:S01]  /*7ba0*/  IMAD R93, R126, R124.reuse, R93 ;  /* 0x0000007c7e5d7224 */ /* 0x080fe200078e025d */
[----:B------:R-:W-:Y:S01]  /*7bb0*/  SHF.R.S32.HI R126, RZ, 0x18, R210 ;  /* 0x00000018ff7e7819 */ /* 0x000fe200000114d2 */
[-C--:B------:R-:W-:Y:S01]  /*7bc0*/  IMAD R94, R127, R124.reuse, R94 ;  /* 0x0000007c7f5e7224 */ /* 0x080fe200078e025e */
[----:B------:R-:W-:Y:S01]  /*7bd0*/  SHF.R.S32.HI R127, RZ, 0x18, R208 ;  /* 0x00000018ff7f7819 */ /* 0x000fe200000114d0 */
[-C--:B------:R-:W-:Y:S01]  /*7be0*/  IMAD R95, R132, R124.reuse, R95 ;  /* 0x0000007c845f7224 */ /* 0x080fe200078e025f */
[----:B------:R-:W-:Y:S01]  /*7bf0*/  LOP3.LUT R155, R244, R155, RZ, 0xfc, !PT ;  /* 0x0000009bf49b7212 */ /* 0x000fe200078efcff */
[-C--:B------:R-:W-:Y:S01]  /*7c00*/  IMAD R96, R123, R124.reuse, R96 ;  /* 0x0000007c7b607224 */ /* 0x080fe200078e0260 */
[----:B------:R-:W-:Y:S01]  /*7c10*/  SHF.R.S32.HI R123, RZ, 0x18, R215 ;  /* 0x00000018ff7b7819 */ /* 0x000fe200000114d7 */
[----:B------:R-:W-:Y:S01]  /*7c20*/  IMAD R97, R125, R124, R97 ;  /* 0x0000007c7d617224 */ /* 0x000fe200078e0261 */
[----:B------:R-:W-:Y:S01]  /*7c30*/  MOV R125, R212 ;  /* 0x000000d4007d7202 */ /* 0x000fe20000000f00 */
[----:B------:R-:W-:Y:S01]  /*7c40*/  UIADD3 UR4, UPT, UPT, UR5, 0x80, URZ ;  /* 0x0000008005047890 */ /* 0x000fe2000fffe0ff */
[----:B------:R-:W-:Y:S01]  /*7c50*/  I2IP.S8.S32.SAT R244, R21, R20, RZ ;  /* 0x0000001415f47239 */ /* 0x000fe200000014ff */
[-C--:B------:R-:W-:Y:S01]  /*7c60*/  IMAD R98, R123, R124.reuse, R98 ;  /* 0x0000007c7b627224 */ /* 0x080fe200078e0262 */
[----:B------:R-:W-:Y:S01]  /*7c70*/  MOV R123, R223 ;  /* 0x000000df007b7202 */ /* 0x000fe20000000f00 */
[----:B------:R-:W-:Y:S01]  /*7c80*/  IMAD R99, R133, R124, R99 ;  /* 0x0000007c85637224 */ /* 0x000fe200078e0263 */
[----:B------:R-:W-:Y:S01]  /*7c90*/  I2IP.S8.S32.SAT R245, R105, R104, RZ ;  /* 0x0000006869f57239 */ /* 0x000fe200000014ff */
[-C--:B------:R-:W-:Y:S01]  /*7ca0*/  IMAD R100, R125, R124.reuse, R100 ;  /* 0x0000007c7d647224 */ /* 0x080fe200078e0264 */
[----:B------:R-:W-:Y:S01]  /*7cb0*/  SHF.R.S32.HI R125, RZ, 0x18, R221 ;  /* 0x00000018ff7d7819 */ /* 0x000fe200000114dd */
[----:B------:R-:W-:Y:S01]  /*7cc0*/  IMAD R101, R126, R124, R101 ;  /* 0x0000007c7e657224 */ /* 0x000fe200078e0265 */
[----:B------:R-:W-:Y:S01]  /*7cd0*/  I2IP.S8.S32.SAT R246, R109, R108, RZ ;  /* 0x0000006c6df67239 */ /* 0x000fe200000014ff */
[-C--:B------:R-:W-:Y:S01]  /*7ce0*/  IMAD R102, R127, R124.reuse, R102 ;  /* 0x0000007c7f667224 */ /* 0x080fe200078e0266 */
[----:B------:R-:W-:Y:S01]  /*7cf0*/  SHF.R.S32.HI R127, RZ, 0x18, R219 ;  /* 0x00000018ff7f7819 */ /* 0x000fe200000114db */
[----:B------:R-:W-:Y:S01]  /*7d00*/  IMAD R103, R134, R124, R103 ;  /* 0x0000007c86677224 */ /* 0x000fe200078e0267 */
[----:B------:R-:W-:Y:S01]  /*7d10*/  I2IP.S8.S32.SAT R247, R113, R112, RZ ;  /* 0x0000007071f77239 */ /* 0x000fe200000014ff */
[----:B------:R-:W-:Y:S01]  /*7d20*/  IMAD R72, R123, R124, R72 ;  /* 0x0000007c7b487224 */ /* 0x000fe200078e0248 */
[----:B------:R-:W-:Y:S01]  /*7d30*/  I2IP.S8.S32.SAT R244, R3, R0, R244 ;  /* 0x0000000003f47239 */ /* 0x000fe200000014f4 */
[-C--:B------:R-:W-:Y:S01]  /*7d40*/  IMAD R73, R125, R124.reuse, R73 ;  /* 0x0000007c7d497224 */ /* 0x080fe200078e0249 */
[----:B------:R-:W-:Y:S01]  /*7d50*/  SHF.R.S32.HI R125, RZ, 0x18, R214 ;  /* 0x00000018ff7d7819 */ /* 0x000fe200000114d6 */
[----:B------:R-:W-:Y:S01]  /*7d60*/  IMAD R74, R127, R124, R74 ;  /* 0x0000007c7f4a7224 */ /* 0x000fe200078e024a */
[----:B------:R-:W-:Y:S01]  /*7d70*/  SHF.R.S32.HI R127, RZ, 0x18, R213 ;  /* 0x00000018ff7f7819 */ /* 0x000fe200000114d5 */
[----:B------:R-:W-:Y:S01]  /*7d80*/  IMAD.MOV.U32 R123, RZ, RZ, R216 ;  /* 0x000000ffff7b7224 */ /* 0x000fe200078e00d8 */
[----:B------:R-:W-:Y:S01]  /*7d90*/  I2IP.S8.S32.SAT R245, R23, R22, R245 ;  /* 0x0000001617f57239 */ /* 0x000fe200000014f5 */
[----:B------:R-:W-:Y:S01]  /*7da0*/  IMAD R75, R135, R124, R75 ;  /* 0x0000007c874b7224 */ /* 0x000fe200078e024b */
[----:B------:R-:W-:Y:S01]  /*7db0*/  I2IP.S8.S32.SAT R246, R107, R106, R246 ;  /* 0x0000006a6bf67239 */ /* 0x000fe200000014f6 */
[----:B------:R-:W-:Y:S01]  /*7dc0*/  IMAD R76, R123, R124, R76 ;  /* 0x0000007c7b4c7224 */ /* 0x000fe200078e024c */
[----:B------:R-:W-:Y:S01]  /*7dd0*/  MOV R123, R206 ;  /* 0x000000ce007b7202 */ /* 0x000fe20000000f00 */
[-C--:B------:R-:W-:Y:S01]  /*7de0*/  IMAD R77, R125, R124.reuse, R77 ;  /* 0x0000007c7d4d7224 */ /* 0x080fe200078e024d */
[----:B------:R-:W-:Y:S01]  /*7df0*/  SHF.R.S32.HI R125, RZ, 0x18, R205 ;  /* 0x00000018ff7d7819 */ /* 0x000fe200000114cd */
[-C--:B------:R-:W-:Y:S01]  /*7e00*/  IMAD R78, R127, R124.reuse, R78 ;  /* 0x0000007c7f4e7224 */ /* 0x080fe200078e024e */
[----:B------:R-:W-:Y:S01]  /*7e10*/  SHF.R.S32.HI R127, RZ, 0x18, R204 ;  /* 0x00000018ff7f7819 */ /* 0x000fe200000114cc */
[----:B------:R-:W-:Y:S01]  /*7e20*/  IMAD R79, R136, R124, R79 ;  /* 0x0000007c884f7224 */ /* 0x000fe200078e024f */
[----:B------:R-:W-:Y:S01]  /*7e30*/  I2IP.S8.S32.SAT R247, R111, R110, R247 ;  /* 0x0000006e6ff77239 */ /* 0x000fe200000014f7 */
[-C--:B------:R-:W-:Y:S01]  /*7e40*/  IMAD R80, R123, R124.reuse, R80 ;  /* 0x0000007c7b507224 */ /* 0x080fe200078e0250 */
[----:B------:R-:W-:Y:S01]  /*7e50*/  MOV R123, R197 ;  /* 0x000000c5007b7202 */ /* 0x000fe20000000f00 */
[-C--:B------:R-:W-:Y:S01]  /*7e60*/  IMAD R81, R125, R124.reuse, R81 ;  /* 0x0000007c7d517224 */ /* 0x080fe200078e0251 */
[----:B------:R-:W-:Y:S01]  /*7e70*/  SHF.R.S32.HI R125, RZ, 0x18, R196 ;  /* 0x00000018ff7d7819 */ /* 0x000fe200000114c4 */
[-C--:B------:R-:W-:Y:S01]  /*7e80*/  IMAD R82, R127, R124.reuse, R82 ;  /* 0x0000007c7f527224 */ /* 0x080fe200078e0252 */
[----:B------:R-:W-:Y:S01]  /*7e90*/  SHF.R.S32.HI R127, RZ, 0x18, R195 ;  /* 0x00000018ff7f7819 */ /* 0x000fe200000114c3 */
[----:B------:R-:W-:Y:S01]  /*7ea0*/  IMAD R83, R137, R124, R83 ;  /* 0x0000007c89537224 */ /* 0x000fe200078e0253 */
[----:B------:R-:W-:Y:S01]  /*7eb0*/  I2IP.S8.S32.SAT R250, R91, R90, RZ ;  /* 0x0000005a5bfa7239 */ /* 0x000fe200000014ff */
[-C--:B------:R-:W-:Y:S01]  /*7ec0*/  IMAD R84, R123, R124.reuse, R84 ;  /* 0x0000007c7b547224 */ /* 0x080fe200078e0254 */
[----:B------:R-:W-:Y:S01]  /*7ed0*/  MOV R123, R211 ;  /* 0x000000d3007b7202 */ /* 0x000fe20000000f00 */
[----:B------:R-:W-:Y:S01]  /*7ee0*/  IMAD R85, R125, R124, R85 ;  /* 0x0000007c7d557224 */ /* 0x000fe200078e0255 */
[----:B------:R-:W-:Y:S01]  /*7ef0*/  I2IP.S8.S32.SAT R195, R83, R82, RZ ;  /* 0x0000005253c37239 */ /* 0x000fe200000014ff */
[-C--:B------:R-:W-:Y:S01]  /*7f00*/  IMAD R86, R127, R124.reuse, R86 ;  /* 0x0000007c7f567224 */ /* 0x080fe200078e0256 */
[----:B------:R-:W-:Y:S01]  /*7f10*/  SHF.R.S32.HI R125, RZ, 0x18, R209 ;  /* 0x00000018ff7d7819 */ /* 0x000fe200000114d1 */
[-C--:B------:R-:W-:Y:S01]  /*7f20*/  IMAD R87, R138, R124.reuse, R87 ;  /* 0x0000007c8a577224 */ /* 0x080fe200078e0257 */
[----:B------:R-:W-:Y:S01]  /*7f30*/  SHF.R.S32.HI R127, RZ, 0x18, R207 ;  /* 0x00000018ff7f7819 */ /* 0x000fe200000114cf */
[----:B------:R-:W-:Y:S01]  /*7f40*/  IMAD R56, R123, R124, R56 ;  /* 0x0000007c7b387224 */ /* 0x000fe200078e0238 */
[----:B------:R-:W-:Y:S01]  /*7f50*/  I2IP.S8.S32.SAT R138, R81, R80, R195 ;  /* 0x00000050518a7239 */ /* 0x000fe200000014c3 */
[----:B------:R-:W-:Y:S01]  /*7f60*/  UPRMT UR4, UR59, 0x654, UR4 ;  /* 0x000006543b047896 */ /* 0x000fe20008000004 */
[----:B------:R-:W-:Y:S01]  /*7f70*/  I2IP.S8.S32.SAT R195, R87, R86, RZ ;  /* 0x0000005657c37239 */ /* 0x000fe200000014ff */
[-C--:B------:R-:W-:Y:S01]  /*7f80*/  IMAD R57, R125, R124.reuse, R57 ;  /* 0x0000007c7d397224 */ /* 0x080fe200078e0239 */
[----:B------:R-:W-:Y:S01]  /*7f90*/  MOV R87, R203 ;  /* 0x000000cb00577202 */ /* 0x000fe20000000f00 */
[-C--:B------:R-:W-:Y:S01]  /*7fa0*/  IMAD R58, R127, R124.reuse, R58 ;  /* 0x0000007c7f3a7224 */ /* 0x080fe200078e023a */
[----:B------:R-:W-:Y:S01]  /*7fb0*/  SHF.R.S32.HI R86, RZ, 0x18, R202 ;  /* 0x00000018ff567819 */ /* 0x000fe200000114ca */
[-C--:B------:R-:W-:Y:S01]  /*7fc0*/  IMAD R59, R139, R124.reuse, R59 ;  /* 0x0000007c8b3b7224 */ /* 0x080fe200078e023b */
[----:B------:R-:W-:Y:S01]  /*7fd0*/  SHF.R.S32.HI R123, RZ, 0x18, R201 ;  /* 0x00000018ff7b7819 */ /* 0x000fe200000114c9 */
[----:B------:R-:W-:Y:S01]  /*7fe0*/  IMAD R60, R87, R124, R60 ;  /* 0x0000007c573c7224 */ /* 0x000fe200078e023c */
[----:B------:R-:W-:Y:S01]  /*7ff0*/  I2IP.S8.S32.SAT R139, R85, R84, R195 ;  /* 0x00000054558b7239 */ /* 0x000fe200000014c3 */
[----:B------:R-:W-:Y:S01]  /*8000*/  IMAD R61, R86, R124, R61 ;  /* 0x0000007c563d7224 */ /* 0x000fe200078e023d */
[----:B------:R-:W-:Y:S01]  /*8010*/  I2IP.S8.S32.SAT R84, R59, R58, RZ ;  /* 0x0000003a3b547239 */ /* 0x000fe200000014ff */
[-C--:B------:R-:W-:Y:S01]  /*8020*/  IMAD R62, R123, R124.reuse, R62 ;  /* 0x0000007c7b3e7224 */ /* 0x080fe200078e023e */
[----:B------:R-:W-:Y:S01]  /*8030*/  SHF.R.S32.HI R58, RZ, 0x18, R193 ;  /* 0x00000018ff3a7819 */ /* 0x000fe200000114c1 */
[----:B------:R-:W-:Y:S01]  /*8040*/  IMAD.MOV.U32 R59, RZ, RZ, R194 ;  /* 0x000000ffff3b7224 */ /* 0x000fe200078e00c2 */
        /* <DEDUP_REMOVED lines=11> */
[----:B------:R-:W-:Y:S01]  /*8100*/  IMAD R68, R57, R124, R68 ;  /* 0x0000007c39447224 */ /* 0x000fe200078e0244 */
        /* <DEDUP_REMOVED lines=16> */
[----:B------:R-:W-:Y:S01]  /*8210*/  SHF.R.S32.HI R57, RZ, 0x18, R180 ;  /* 0x00000018ff397819 */ /* 0x000fe200000114b4 */
[----:B-1----:R-:W-:Y:S01]  /*8220*/  SYNCS.ARRIVE.TRANS64.RED.A1T0 RZ, [UR4], RZ ;  /* 0x000000ffffff79a7 */ /* 0x002fe20008100404 */
[----:B------:R-:W-:Y:S01]  /*8230*/  I2IP.S8.S32.SAT R58, R43, R42, RZ ;  /* 0x0000002a2b3a7239 */ /* 0x000fe200000014ff */
[----:B------:R-:W-:Y:S01]  /*8240*/  IMAD R45, R56, R124, R45 ;  /* 0x0000007c382d7224 */ /* 0x000fe200078e022d */
[----:B------:R-:W-:Y:S01]  /*8250*/  MOV R43, R182 ;  /* 0x000000b6002b7202 */ /* 0x000fe20000000f00 */
[-C--:B------:R-:W-:Y:S01]  /*8260*/  IMAD R46, R59, R124.reuse, R46 ;  /* 0x0000007c3b2e7224 */ /* 0x080fe200078e022e */
[----:B------:R-:W-:Y:S01]  /*8270*/  SHF.R.S32.HI R42, RZ, 0x18, R181 ;  /* 0x00000018ff2a7819 */ /* 0x000fe200000114b5 */
[----:B------:R-:W-:Y:S01]  /*8280*/  IMAD R47, R144, R124, R47 ;  /* 0x0000007c902f7224 */ /* 0x000fe200078e022f */
[----:B------:R-:W-:Y:S01]  /*8290*/  I2IP.S8.S32.SAT R56, R41, R40, R58 ;  /* 0x0000002829387239 */ /* 0x000fe2000000143a */
[-C--:B------:R-:W-:Y:S01]  /*82a0*/  IMAD R48, R43, R124.reuse, R48 ;  /* 0x0000007c2b307224 */ /* 0x080fe200078e0230 */
[----:B------:R-:W-:Y:S01]  /*82b0*/  SHF.R.S32.HI R40, RZ, 0x18, R175 ;  /* 0x00000018ff287819 */ /* 0x000fe200000114af */
[-C--:B------:R-:W-:Y:S01]  /*82c0*/  IMAD R49, R42, R124.reuse, R49 ;  /* 0x0000007c2a317224 */ /* 0x080fe200078e0231 */
[----:B------:R-:W-:Y:S01]  /*82d0*/  SHF.R.S32.HI R43, RZ, 0x18, R174 ;  /* 0x00000018ff2b7819 */ /* 0x000fe200000114ae */
[----:B------:R-:W-:Y:S01]  /*82e0*/  IMAD R50, R57, R124, R50 ;  /* 0x0000007c39327224 */ /* 0x000fe200078e0232 */
[----:B------:R-:W-:Y:S01]  /*82f0*/  I2IP.S8.S32.SAT R62, R63, R62, RZ ;  /* 0x0000003e3f3e7239 */ /* 0x000fe200000014ff */
[----:B------:R-:W-:Y:S01]  /*8300*/  IMAD.MOV.U32 R41, RZ, RZ, R176 ;  /* 0x000000ffff297224 */ /* 0x000fe200078e00b0 */
[----:B------:R-:W-:Y:S01]  /*8310*/  I2IP.S8.S32.SAT R66, R67, R66, RZ ;  /* 0x0000004243427239 */ /* 0x000fe200000014ff */
        /* <DEDUP_REMOVED lines=20> */
[----:B------:R1:W-:Y:S01]  /*8460*/  STS.128 [R155+UR44+0x3900], R244 ;  /* 0x003900f49b007988 */ /* 0x0003e20008000c2c */
[----:B------:R-:W-:Y:S01]  /*8470*/  I2IP.S8.S32.SAT R42, R27, R26, RZ ;  /* 0x0000001a1b2a7239 */ /* 0x000fe200000014ff */
[-C--:B------:R-:W-:Y:S01]  /*8480*/  IMAD R29, R40, R124.reuse, R29 ;  /* 0x0000007c281d7224 */ /* 0x080fe200078e021d */
[----:B------:R-:W-:Y:S01]  /*8490*/  MOV R27, R173 ;  /* 0x000000ad001b7202 */ /* 0x000fe20000000f00 */
[-C--:B------:R-:W-:Y:S01]  /*84a0*/  IMAD R30, R43, R124.reuse, R30 ;  /* 0x0000007c2b1e7224 */ /* 0x080fe200078e021e */
[----:B------:R-:W-:Y:S01]  /*84b0*/  SHF.R.S32.HI R26, RZ, 0x18, R172 ;  /* 0x00000018ff1a7819 */ /* 0x000fe200000114ac */
        /* <DEDUP_REMOVED lines=11> */
[----:B------:R-:W-:Y:S01]  /*8570*/  I2IP.S8.S32.SAT R54, R55, R54, RZ ;  /* 0x0000003637367239 */ /* 0x000fe200000014ff */
[----:B------:R-:W-:Y:S01]  /*8580*/  IMAD R37, R24, R124, R37 ;  /* 0x0000007c18257224 */ /* 0x000fe200078e0225 */
[----:B------:R-:W-:Y:S01]  /*8590*/  SHF.R.S32.HI R24, RZ, 0x18, R166 ;  /* 0x00000018ff187819 */ /* 0x000fe200000114a6 */
[----:B------:R-:W-:Y:S01]  /*85a0*/  IMAD R4, R121, R4, RZ ;  /* 0x0000000479047224 */ /* 0x000fe200078e02ff */
[----:B------:R-:W-:Y:S01]  /*85b0*/  I2IP.S8.S32.SAT R41, R29, R28, R30 ;  /* 0x0000001c1d297239 */ /* 0x000fe2000000141e */
[----:B------:R-:W-:Y:S01]  /*85c0*/  IMAD R38, R27, R124, R38 ;  /* 0x0000007c1b267224 */ /* 0x000fe200078e0226 */
[----:B------:R-:W-:Y:S01]  /*85d0*/  SHF.R.S32.HI R27, RZ, 0x18, R165 ;  /* 0x00000018ff1b7819 */ /* 0x000fe200000114a5 */
[----:B------:R-:W-:Y:S01]  /*85e0*/  IMAD.MOV.U32 R25, RZ, RZ, R167 ;  /* 0x000000ffff197224 */ /* 0x000fe200078e00a7 */
[----:B------:R-:W-:Y:S01]  /*85f0*/  SHF.R.S32.HI R29, RZ, 0x18, R156 ;  /* 0x00000018ff1d7819 */ /* 0x000fe2000001149c */
[----:B------:R-:W-:Y:S01]  /*8600*/  IMAD R5, R121, R5, RZ ;  /* 0x0000000579057224 */ /* 0x000fe200078e02ff */
[----:B------:R-:W-:Y:S01]  /*8610*/  I2IP.S8.S32.SAT R34, R35, R34, RZ ;  /* 0x0000002223227239 */ /* 0x000fe200000014ff */
[----:B------:R-:W-:Y:S01]  /*8620*/  IMAD R39, R150, R124, R39 ;  /* 0x0000007c96277224 */ /* 0x000fe200078e0227 */
[----:B------:R-:W-:Y:S01]  /*8630*/  I2IP.S8.S32.SAT R136, R73, R72, R213 ;  /* 0x0000004849887239 */ /* 0x000fe200000014d5 */
[----:B------:R-:W-:Y:S01]  /*8640*/  IMAD R4, R25, R124, R4 ;  /* 0x0000007c19047224 */ /* 0x000fe200078e0204 */
[----:B------:R-:W-:Y:S01]  /*8650*/  MOV R25, R164 ;  /* 0x000000a400197202 */ /* 0x000fe20000000f00 */
[----:B------:R-:W-:Y:S01]  /*8660*/  IMAD R6, R121, R6, RZ ;  /* 0x0000000679067224 */ /* 0x000fe200078e02ff */
[----:B-1----:R-:W-:Y:S01]  /*8670*/  I2IP.S8.S32.SAT R246, R99, R98, RZ ;  /* 0x0000006263f67239 */ /* 0x002fe200000014ff */
[----:B------:R-:W-:Y:S01]  /*8680*/  IMAD R5, R24, R124, R5 ;  /* 0x0000007c18057224 */ /* 0x000fe200078e0205 */
[----:B------:R-:W-:Y:S01]  /*8690*/  SHF.R.S32.HI R24, RZ, 0x18, R163 ;  /* 0x00000018ff187819 */ /* 0x000fe200000114a3 */
[----:B------:R-:W-:Y:S01]  /*86a0*/  IMAD R7, R121, R7, RZ ;  /* 0x0000000779077224 */ /* 0x000fe200078e02ff */
[----:B------:R-:W-:Y:S01]  /*86b0*/  I2IP.S8.S32.SAT R247, R103, R102, RZ ;  /* 0x0000006667f77239 */ /* 0x000fe200000014ff */
[----:B------:R-:W-:Y:S01]  /*86c0*/  IMAD R8, R121, R8, RZ ;  /* 0x0000000879087224 */ /* 0x000fe200078e02ff */
[----:B------:R-:W-:Y:S01]  /*86d0*/  I2IP.S8.S32.SAT R38, R39, R38, RZ ;  /* 0x0000002627267239 */ /* 0x000fe200000014ff */
[-C--:B------:R-:W-:Y:S01]  /*86e0*/  IMAD R6, R27, R124.reuse, R6 ;  /* 0x0000007c1b067224 */ /* 0x080fe200078e0206 */
[----:B------:R-:W-:Y:S01]  /*86f0*/  SHF.R.S32.HI R27, RZ, 0x18, R162 ;  /* 0x00000018ff1b7819 */ /* 0x000fe200000114a2 */
[----:B------:R-:W-:Y:S01]  /*8700*/  IMAD R7, R151, R124, R7 ;  /* 0x0000007c97077224 */ /* 0x000fe200078e0207 */
[----:B------:R-:W-:Y:S01]  /*8710*/  I2IP.S8.S32.SAT R244, R89, R88, R250 ;  /* 0x0000005859f47239 */ /* 0x000fe200000014fa */
[----:B------:R-:W-:Y:S01]  /*8720*/  IMAD R9, R121, R9, RZ ;  /* 0x0000000979097224 */ /* 0x000fe200078e02ff */
[----:B------:R-:W-:Y:S01]  /*8730*/  I2IP.S8.S32.SAT R245, R93, R92, R251 ;  /* 0x0000005c5df57239 */ /* 0x000fe200000014fb */
[----:B------:R-:W-:Y:S01]  /*8740*/  IMAD R8, R25, R124, R8 ;  /* 0x0000007c19087224 */ /* 0x000fe200078e0208 */
[----:B------:R-:W-:Y:S01]  /*8750*/  MOV R25, R161 ;  /* 0x000000a100197202 */ /* 0x000fe20000000f00 */
[----:B------:R-:W-:Y:S01]  /*8760*/  IMAD R10, R121, R10, RZ ;  /* 0x0000000a790a7224 */ /* 0x000fe200078e02ff */
[----:B------:R-:W-:Y:S01]  /*8770*/  I2IP.S8.S32.SAT R6, R7, R6, RZ ;  /* 0x0000000607067239 */ /* 0x000fe200000014ff */
[----:B------:R-:W-:Y:S01]  /*8780*/  IMAD R9, R24, R124, R9 ;  /* 0x0000007c18097224 */ /* 0x000fe200078e0209 */
[----:B------:R-:W-:Y:S01]  /*8790*/  SHF.R.S32.HI R24, RZ, 0x18, R160 ;  /* 0x00000018ff187819 */ /* 0x000fe200000114a0 */
[----:B------:R-:W-:Y:S01]  /*87a0*/  IMAD R11, R121, R11, RZ ;  /* 0x0000000b790b7224 */ /* 0x000fe200078e02ff */
[----:B------:R-:W-:Y:S01]  /*87b0*/  I2IP.S8.S32.SAT R4, R5, R4, R6 ;  /* 0x0000000405047239 */ /* 0x000fe20000001406 */
[----:B------:R-:W-:Y:S01]  /*87c0*/  IMAD R12, R121, R12, RZ ;  /* 0x0000000c790c7224 */ /* 0x000fe200078e02ff */
[----:B------:R-:W-:Y:S01]  /*87d0*/  I2IP.S8.S32.SAT R246, R97, R96, R246 ;  /* 0x0000006061f67239 */ /* 0x000fe200000014f6 */
[----:B------:R-:W-:Y:S01]  /*87e0*/  IMAD R10, R27, R124, R10 ;  /* 0x0000007c1b0a7224 */ /* 0x000fe200078e020a */
[----:B------:R-:W-:Y:S01]  /*87f0*/  MOV R27, R158 ;  /* 0x0000009e001b7202 */ /* 0x000fe20000000f00 */
[----:B------:R-:W-:Y:S01]  /*8800*/  IMAD R11, R152, R124, R11 ;  /* 0x0000007c980b7224 */ /* 0x000fe200078e020b */
[----:B------:R-:W-:Y:S01]  /*8810*/  I2IP.S8.S32.SAT R247, R101, R100, R247 ;  /* 0x0000006465f77239 */ /* 0x000fe200000014f7 */
[----:B------:R-:W-:Y:S01]  /*8820*/  IMAD R12, R25, R124, R12 ;  /* 0x0000007c190c7224 */ /* 0x000fe200078e020c */
[----:B------:R-:W-:Y:S01]  /*8830*/  SHF.R.S32.HI R25, RZ, 0x18, R159 ;  /* 0x00000018ff197819 */ /* 0x000fe2000001149f */
[----:B------:R-:W-:Y:S01]  /*8840*/  IMAD R13, R121, R13, RZ ;  /* 0x0000000d790d7224 */ /* 0x000fe200078e02ff */
[----:B------:R-:W-:Y:S01]  /*8850*/  I2IP.S8.S32.SAT R10, R11, R10, RZ ;  /* 0x0000000a0b0a7239 */ /* 0x000fe200000014ff */
[----:B------:R1:W-:Y:S01]  /*8860*/  STS.128 [R155+UR44+0x4100], R244 ;  /* 0x004100f49b007988 */ /* 0x0003e20008000c2c */
[----:B------:R-:W-:Y:S01]  /*8870*/  IMAD R14, R121, R14, RZ ;  /* 0x0000000e790e7224 */ /* 0x000fe200078e02ff */
[----:B------:R-:W-:Y:S01]  /*8880*/  I2IP.S8.S32.SAT R137, R77, R76, R204 ;  /* 0x0000004c4d897239 */ /* 0x000fe200000014cc */
[----:B------:R-:W-:Y:S01]  /*8890*/  IMAD R13, R24, R124, R13 ;  /* 0x0000007c180d7224 */ /* 0x000fe200078e020d */
[----:B------:R-:W-:Y:S01]  /*88a0*/  SHF.R.S32.HI R24, RZ, 0x18, R157 ;  /* 0x00000018ff187819 */ /* 0x000fe2000001149d */
[----:B------:R-:W-:Y:S01]  /*88b0*/  IMAD R15, R121, R15, RZ ;  /* 0x0000000f790f7224 */ /* 0x000fe200078e02ff */
[----:B------:R-:W-:Y:S01]  /*88c0*/  I2IP.S8.S32.SAT R85, R61, R60, R62 ;  /* 0x0000003c3d557239 */ /* 0x000fe2000000143e */
[----:B------:R-:W-:Y:S01]  /*88d0*/  IMAD R16, R121, R16, RZ ;  /* 0x0000001079107224 */ /* 0x000fe200078e02ff */
[----:B------:R1:W-:Y:S01]  /*88e0*/  STS.128 [R155+UR44+0x4900], R136 ;  /* 0x004900889b007988 */ /* 0x0003e20008000c2c */
[----:B------:R-:W-:Y:S01]  /*88f0*/  IMAD R14, R25, R124, R14 ;  /* 0x0000007c190e7224 */ /* 0x000fe200078e020e */
[----:B------:R-:W-:Y:S01]  /*8900*/  I2IP.S8.S32.SAT R86, R65, R64, R66 ;  /* 0x0000004041567239 */ /* 0x000fe20000001442 */
[----:B------:R-:W-:Y:S01]  /*8910*/  IMAD R17, R121, R17, RZ ;  /* 0x0000001179117224 */ /* 0x000fe200078e02ff */
[----:B------:R-:W-:Y:S01]  /*8920*/  I2IP.S8.S32.SAT R87, R69, R68, R70 ;  /* 0x0000004445577239 */ /* 0x000fe20000001446 */
[----:B------:R-:W-:Y:S01]  /*8930*/  IMAD R15, R153, R124, R15 ;  /* 0x0000007c990f7224 */ /* 0x000fe200078e020f */
[----:B------:R-:W-:Y:S01]  /*8940*/  I2IP.S8.S32.SAT R57, R45, R44, R46 ;  /* 0x0000002c2d397239 */ /* 0x000fe2000000142e */
[----:B------:R-:W-:Y:S01]  /*8950*/  IMAD R16, R27, R124, R16 ;  /* 0x0000007c1b107224 */ /* 0x000fe200078e0210 */
[----:B------:R-:W-:Y:S01]  /*8960*/  I2IP.S8.S32.SAT R58, R49, R48, R50 ;  /* 0x00000030313a7239 */ /* 0x000fe20000001432 */
[----:B------:R1:W-:Y:S01]  /*8970*/  STS.128 [R155+UR44+0x5100], R84 ;  /* 0x005100549b007988 */ /* 0x0003e20008000c2c */
[----:B------:R-:W-:Y:S01]  /*8980*/  IMAD R18, R121, R18, RZ ;  /* 0x0000001279127224 */ /* 0x000fe200078e02ff */
[----:B------:R-:W-:Y:S01]  /*8990*/  I2IP.S8.S32.SAT R14, R15, R14, RZ ;  /* 0x0000000e0f0e7239 */ /* 0x000fe200000014ff */
[----:B------:R-:W-:Y:S01]  /*89a0*/  IMAD R17, R24, R124, R17 ;  /* 0x0000007c18117224 */ /* 0x000fe200078e0211 */
[----:B------:R-:W-:Y:S01]  /*89b0*/  I2IP.S8.S32.SAT R59, R53, R52, R54 ;  /* 0x00000034353b7239 */ /* 0x000fe20000001436 */
[----:B------:R-:W-:Y:S01]  /*89c0*/  IMAD R19, R121, R19, RZ ;  /* 0x0000001379137224 */ /* 0x000fe200078e02ff */
[----:B------:R-:W-:Y:S01]  /*89d0*/  I2IP.S8.S32.SAT R42, R33, R32, R34 ;  /* 0x00000020212a7239 */ /* 0x000fe20000001422 */
[----:B------:R-:W-:Y:S01]  /*89e0*/  IMAD R18, R29, R124, R18 ;  /* 0x0000007c1d127224 */ /* 0x000fe200078e0212 */
[----:B------:R-:W-:Y:S01]  /*89f0*/  I2IP.S8.S32.SAT R43, R37, R36, R38 ;  /* 0x00000024252b7239 */ /* 0x000fe20000001426 */
[----:B------:R1:W-:Y:S01]  /*8a00*/  STS.128 [R155+UR44+0x5900], R56 ;  /* 0x005900389b007988 */ /* 0x0003e20008000c2c */
[----:B------:R-:W-:Y:S01]  /*8a10*/  IMAD R19, R154, R124, R19 ;  /* 0x0000007c9a137224 */ /* 0x000fe200078e0213 */
[----:B------:R-:W-:Y:S02]  /*8a20*/  I2IP.S8.S32.SAT R5, R9, R8, R10 ;  /* 0x0000000809057239 */ /* 0x000fe4000000140a */
[----:B------:R-:W-:Y:S02]  /*8a30*/  I2IP.S8.S32.SAT R6, R13, R12, R14 ;  /* 0x0000000c0d067239 */ /* 0x000fe4000000140e */
[----:B------:R-:W-:Y:S02]  /*8a40*/  I2IP.S8.S32.SAT R18, R19, R18, RZ ;  /* 0x0000001213127239 */ /* 0x000fe400000014ff */
[----:B------:R1:W-:Y:S02]  /*8a50*/  STS.128 [R155+UR44+0x6100], R40 ;  /* 0x006100289b007988 */ /* 0x0003e40008000c2c */
[----:B------:R-:W-:Y:S06]  /*8a60*/  I2IP.S8.S32.SAT R7, R17, R16, R18 ;  /* 0x0000001011077239 */ /* 0x000fec0000001412 */
[----:B------:R1:W-:Y:S01]  /*8a70*/  STS.128 [R155+UR44+0x6900], R4 ;  /* 0x006900049b007988 */ /* 0x0003e20008000c2c */
[----:B------:R-:W-:Y:S01]  /*8a80*/  @!PT LDS RZ, [RZ] ;  /* 0x00000000fffff984 */ /* 0x000fe20000000800 */
[----:B------:R-:W-:Y:S01]  /*8a90*/  @!PT LDS RZ, [RZ] ;  /* 0x00000000fffff984 */ /* 0x000fe20000000800 */
[----:B------:R-:W-:Y:S01]  /*8aa0*/  @!PT LDS RZ, [RZ] ;  /* 0x00000000fffff984 */ /* 0x000fe20000000800 */
[----:B------:R-:W-:Y:S01]  /*8ab0*/  @!PT LDS RZ, [RZ] ;  /* 0x00000000fffff984 */ /* 0x000fe20000000800 */
[----:B------:R2:W-:Y:S07]  /*8ac0*/  MEMBAR.ALL.CTA ;  /* 0x0000000000007992 */ /* 0x0005ee0000008000 */
[----:B--2---:R-:W2:Y:S02]  /*8ad0*/  FENCE.VIEW.ASYNC.S ;  /* 0x00000000000073c6 */ /* 0x004ea40000000000 */
[----:B--2---:R-:W-:Y:S06]  /*8ae0*/  BAR.SYNC.DEFER_BLOCKING 0x1, 0x80 ;  /* 0x0042000000007b1d */ /* 0x004fec0000010000 */
[----:B------:R-:W-:Y:S05]  /*8af0*/  @P0 BRA `(.L_x_103) ;  /* 0x00000000009c0947 */ /* 0x000fea0003800000 */
[----:B------:R-:W-:Y:S02]  /*8b00*/  UIADD3 UR4, UP0, UPT, UR60, 0x680, URZ ;  /* 0x000006803c047890 */ /* 0x000fe4000ff1e0ff */
[----:B------:R-:W-:Y:S02]  /*8b10*/  UIMAD UR9, UR46, 0xe0, URZ ;  /* 0x000000e02e0978a4 */ /* 0x000fe4000f8e02ff */
[----:B------:R-:W-:Y:S02]  /*8b20*/  USHF.L.U32 UR10, UR45, 0x6, URZ ;  /* 0x000000062d0a7899 */ /* 0x000fe400080006ff */
[----:B------:R-:W-:Y:S02]  /*8b30*/  UIADD3 UR8, UPT, UPT, UR44, 0x3900, URZ ;  /* 0x000039002c087890 */ /* 0x000fe4000fffe0ff */
[----:B------:R-:W-:Y:S01]  /*8b40*/  UIADD3.X UR5, UPT, UPT, URZ, UR61, URZ, UP0, !UPT ;  /* 0x0000003dff057290 */ /* 0x000fe200087fe4ff */
[----:B------:R-:W-:Y:S01]  /*8b50*/  UMOV UR11, UR36 ;  /* 0x00000024000b7c82 */ /* 0x000fe20008000000 */
[----:B------:R-:W-:Y:S02]  /*8b60*/  UIADD3 UR16, UPT, UPT, UR44, 0x4100, URZ ;  /* 0x000041002c107890 */ /* 0x000fe4000fffe0ff */
[----:B------:R-:W-:Y:S01]  /*8b70*/  UIADD3 UR17, UPT, UPT, UR9, 0x20, URZ ;  /* 0x0000002009117890 */ /* 0x000fe2000fffe0ff */
[----:B------:R-:W-:Y:S01]  /*8b80*/  UMOV UR19, UR36 ;  /* 0x0000002400137c82 */ /* 0x000fe20008000000 */
[----:B------:R-:W-:Y:S03]  /*8b90*/  UMOV UR18, UR10 ;  /* 0x0000000a00127c82 */ /* 0x000fe60008000000 */
[----:B------:R2:W-:Y:S01]  /*8ba0*/  UTMASTG.3D [UR8], [UR4] ;  /* 0x00000008040073b5 */ /* 0x0005e20008010000 */
[----:B------:R-:W-:Y:S02]  /*8bb0*/  UIADD3 UR28, UPT, UPT, UR44, 0x4900, URZ ;  /* 0x000049002c1c7890 */ /* 0x000fe4000fffe0ff */
[----:B------:R-:W-:Y:S01]  /*8bc0*/  UIADD3 UR29, UPT, UPT, UR9, 0x40, URZ ;  /* 0x00000040091d7890 */ /* 0x000fe2000fffe0ff */
[----:B------:R-:W-:Y:S01]  /*8bd0*/  UMOV UR31, UR36 ;  /* 0x00000024001f7c82 */ /* 0x000fe20008000000 */
[----:B------:R-:W-:Y:S01]  /*8be0*/  UMOV UR30, UR10 ;  /* 0x0000000a001e7c82 */ /* 0x000fe20008000000 */
[----:B------:R-:W-:Y:S01]  /*8bf0*/  UIADD3 UR32, UPT, UPT, UR44, 0x5100, URZ ;  /* 0x000051002c207890 */ /* 0x000fe2000fffe0ff */
[----:B------:R2:W-:Y:S01]  /*8c00*/  UTMASTG.3D [UR16], [UR4] ;  /* 0x00000010040073b5 */ /* 0x0005e20008010000 */
[----:B------:R-:W-:Y:S01]  /*8c10*/  UIADD3 UR33, UPT, UPT, UR9, 0x60, URZ ;  /* 0x0000006009217890 */ /* 0x000fe2000fffe0ff */
[----:B------:R-:W-:Y:S01]  /*8c20*/  UMOV UR35, UR36 ;  /* 0x0000002400237c82 */ /* 0x000fe20008000000 */
[----:B------:R-:W-:Y:S01]  /*8c30*/  UMOV UR34, UR10 ;  /* 0x0000000a00227c82 */ /* 0x000fe20008000000 */
[----:B------:R-:W-:Y:S02]  /*8c40*/  UIADD3 UR24, UPT, UPT, UR44, 0x5900, URZ ;  /* 0x000059002c187890 */ /* 0x000fe4000fffe0ff */
[----:B------:R-:W-:Y:S01]  /*8c50*/  UIADD3 UR25, UPT, UPT, UR9, 0x80, URZ ;  /* 0x0000008009197890 */ /* 0x000fe2000fffe0ff */
[----:B------:R2:W-:Y:S01]  /*8c60*/  UTMASTG.3D [UR28], [UR4] ;  /* 0x0000001c040073b5 */ /* 0x0005e20008010000 */
[----:B------:R-:W-:Y:S01]  /*8c70*/  UMOV UR27, UR36 ;  /* 0x00000024001b7c82 */ /* 0x000fe20008000000 */
[----:B------:R-:W-:Y:S01]  /*8c80*/  UMOV UR26, UR10 ;  /* 0x0000000a001a7c82 */ /* 0x000fe20008000000 */
[----:B------:R-:W-:Y:S02]  /*8c90*/  UIADD3 UR20, UPT, UPT, UR44, 0x6100, URZ ;  /* 0x000061002c147890 */ /* 0x000fe4000fffe0ff */
[----:B------:R-:W-:Y:S01]  /*8ca0*/  UIADD3 UR21, UPT, UPT, UR9, 0xa0, URZ ;  /* 0x000000a009157890 */ /* 0x000fe2000fffe0ff */
[----:B------:R-:W-:Y:S01]  /*8cb0*/  UMOV UR23, UR36 ;  /* 0x0000002400177c82 */ /* 0x000fe20008000000 */
[----:B------:R2:W-:Y:S01]  /*8cc0*/  UTMASTG.3D [UR32], [UR4] ;  /* 0x00000020040073b5 */ /* 0x0005e20008010000 */
[----:B------:R-:W-:Y:S01]  /*8cd0*/  UMOV UR22, UR10 ;  /* 0x0000000a00167c82 */ /* 0x000fe20008000000 */
[----:B------:R-:W-:Y:S02]  /*8ce0*/  UIADD3 UR12, UPT, UPT, UR44, 0x6900, URZ ;  /* 0x000069002c0c7890 */ /* 0x000fe4000fffe0ff */
[----:B------:R-:W-:Y:S01]  /*8cf0*/  UIADD3 UR13, UPT, UPT, UR9, 0xc0, URZ ;  /* 0x000000c0090d7890 */ /* 0x000fe2000fffe0ff */
[----:B------:R-:W-:Y:S01]  /*8d00*/  UMOV UR15, UR36 ;  /* 0x00000024000f7c82 */ /* 0x000fe20008000000 */
[----:B------:R-:W-:Y:S01]  /*8d10*/  UMOV UR14, UR10 ;  /* 0x0000000a000e7c82 */ /* 0x000fe20008000000 */
[----:B------:R2:W-:Y:S01]  /*8d20*/  UTMASTG.3D [UR24], [UR4] ;  /* 0x00000018040073b5 */ /* 0x0005e20008010000 */
[----:B------:R2:W-:Y:S05]  /*8d30*/  UTMASTG.3D [UR20], [UR4] ;  /* 0x00000014040073b5 */ /* 0x0005ea0008010000 */
[----:B------:R2:W-:Y:S01]  /*8d40*/  UTMASTG.3D [UR12], [UR4] ;  /* 0x0000000c040073b5 */ /* 0x0005e20008010000 */
[----:B------:R0:W-:Y:S01]  /*8d50*/  UTMACMDFLUSH ;  /* 0x00000000000079b7 */ /* 0x0001e20000000000 */
[----:B--2---:R-:W-:Y:S04]  /*8d60*/  DEPBAR.LE SB0, 0x0 ;  /* 0x000080000000791a */ /* 0x004fe80000000000 */
.L_x_103:
[----:B------:R-:W-:Y:S05]  /*8d70*/  BSYNC.RECONVERGENT B0 ;  /* 0x0000000000007941 */ /* 0x000fea0003800200 */
.L_x_102:
[----:B------:R-:W-:Y:S01]  /*8d80*/  UISETP.NE.AND UP1, UPT, UR48, URZ, UPT ;  /* 0x000000ff3000728c */ /* 0x000fe2000bf25270 */
[----:B------:R-:W-:Y:S01]  /*8d90*/  BAR.SYNC.DEFER_BLOCKING 0x1, 0x80 ;  /* 0x0042000000007b1d */ /* 0x000fe20000010000 */
[----:B------:R-:W-:Y:S01]  /*8da0*/  UISETP.NE.AND UP0, UPT, UR47, 0x2, UPT ;  /* 0x000000022f00788c */ /* 0x000fe2000bf05270 */
[C---:B------:R-:W-:Y:S01]  /*8db0*/  ISETP.NE.AND P0, PT, R120.reuse, 0x4, PT ;  /* 0x000000047800780c */ /* 0x040fe20003f05270 */
[----:B------:R-:W-:Y:S02]  /*8dc0*/  UIADD3 UR46, UPT, UPT, UR37, UR56, URZ ;  /* 0x00000038252e7290 */ /* 0x000fe4000fffe0ff */
[----:B------:R-:W-:Y:S01]  /*8dd0*/  USEL UR4, URZ, 0x1, UP0 ;  /* 0x00000001ff047887 */ /* 0x000fe20008000000 */
[----:B------:R-:W-:Y:S01]  /*8de0*/  SEL R0, RZ, 0x1, P0 ;  /* 0x00000001ff007807 */ /* 0x000fe20000000000 */
[----:B------:R-:W-:Y:S01]  /*8df0*/  UIADD3 UR45, UPT, UPT, UR38, UR57, URZ ;  /* 0x00000039262d7290 */ /* 0x000fe2000fffe0ff */
[----:B------:R-:W-:Y:S01]  /*8e00*/  SEL R120, R120, RZ, P0 ;  /* 0x000000ff78787207 */ /* 0x000fe20000000000 */
[----:B------:R-:W-:Y:S01]  /*8e10*/  USEL UR16, UR47, URZ, UP0 ;  /* 0x000000ff2f107287 */ /* 0x000fe20008000000 */
[----:B------:R-:W-:Y:S02]  /*8e20*/  LOP3.LUT R249, R249, R0, RZ, 0x3c, !PT ;  /* 0x00000000f9f97212 */ /* 0x000fe400078e3cff */
[----:B------:R-:W-:Y:S01]  /*8e30*/  LOP3.LUT R248, R248, UR4, RZ, 0x3c, !PT ;  /* 0x00000004f8f87c12 */ /* 0x000fe2000f8e3cff */
[----:B------:R-:W-:Y:S01]  /*8e40*/  UMOV UR36, UR49 ;  /* 0x0000003100247c82 */ /* 0x000fe20008000000 */
[----:B------:R-:W-:Y:S07]  /*8e50*/  BRA.U UP1, `(.L_x_104) ;  /* 0xffffffc101407547 */ /* 0x000fee000b83ffff */
[----:B------:R-:W-:Y:S05]  /*8e60*/  EXIT ;  /* 0x000000000000794d */ /* 0x000fea0003800000 */
.L_x_24:
[----:B---3--:R3:W4:Y:S02]  /*8e70*/  SYNCS.PHASECHK.TRANS64.TRYWAIT P0, [R3+URZ+0xb0], R2 ;  /* 0x0000b002030075a7 */ /* 0x00872400080011ff */
[----:B----4-:R-:W-:Y:S05]  /*8e80*/  @!P0 NANOSLEEP.SYNCS 0x989680 ;  /* 0x009896800000895d */ /* 0x010fea0003900000 */
[----:B------:R-:W4:Y:S02]  /*8e90*/  @!P0 SYNCS.PHASECHK.TRANS64 P0, [R3+URZ+0xb0], R2 ;  /* 0x0000b002030085a7 */ /* 0x000f2400080010ff */
[----:B----4-:R-:W-:Y:S05]  /*8ea0*/  @!P0 BRA `(.L_x_24) ;  /* 0xfffffffc00f08947 */ /* 0x010fea000383ffff */
[----:B------:R-:W-:Y:S05]  /*8eb0*/  BRA `(.L_x_105) ;  /* 0xffffff8800407947 */ /* 0x000fea000383ffff */
.L_x_27:
[----:B--2---:R-:W-:Y:S07]  /*8ec0*/  MOV R0, UR33 ;  /* 0x0000002100007c02 */ /* 0x004fee0008000f00 */
.L_x_106:
[----:B--2---:R2:W3:Y:S02]  /*8ed0*/  SYNCS.PHASECHK.TRANS64.TRYWAIT P0, [R0+URZ+0x10], R3 ;  /* 0x00001003000075a7 */ /* 0x0044e400080011ff */
[----:B---3--:R-:W-:Y:S05]  /*8ee0*/  @!P0 NANOSLEEP.SYNCS 0x989680 ;  /* 0x009896800000895d */ /* 0x008fea0003900000 */
[----:B------:R-:W3:Y:S02]  /*8ef0*/  @!P0 SYNCS.PHASECHK.TRANS64 P0, [R0+URZ+0x10], R3 ;  /* 0x00001003000085a7 */ /* 0x000ee400080010ff */
[----:B---3--:R-:W-:Y:S05]  /*8f00*/  @!P0 BRA `(.L_x_106) ;  /* 0xfffffffc00f08947 */ /* 0x008fea000383ffff */
[----:B------:R-:W-:Y:S05]  /*8f10*/  BRA `(.L_x_26) ;  /* 0xffffff8800887947 */ /* 0x000fea000383ffff */
.L_x_34:
[----:B-1----:R-:W-:Y:S07]  /*8f20*/  MOV R0, UR33 ;  /* 0x0000002100007c02 */ /* 0x002fee0008000f00 */
.L_x_107:
[----:B-1----:R1:W2:Y:S02]  /*8f30*/  SYNCS.PHASECHK.TRANS64.TRYWAIT P0, [R0+URZ+0x10], R3 ;  /* 0x00001003000075a7 */ /* 0x0022a400080011ff */
[----:B--2---:R-:W-:Y:S05]  /*8f40*/  @!P0 NANOSLEEP.SYNCS 0x989680 ;  /* 0x009896800000895d */ /* 0x004fea0003900000 */
[----:B------:R-:W2:Y:S02]  /*8f50*/  @!P0 SYNCS.PHASECHK.TRANS64 P0, [R0+URZ+0x10], R3 ;  /* 0x00001003000085a7 */ /* 0x000ea400080010ff */
[----:B--2---:R-:W-:Y:S05]  /*8f60*/  @!P0 BRA `(.L_x_107) ;  /* 0xfffffffc00f08947 */ /* 0x004fea000383ffff */
[----:B------:R-:W-:Y:S05]  /*8f70*/  BRA `(.L_x_33) ;  /* 0xffffff8c00787947 */ /* 0x000fea000383ffff */
.L_x_39:
[----:B-1----:R1:W2:Y:S02]  /*8f80*/  SYNCS.PHASECHK.TRANS64.TRYWAIT P0, [R3+URZ+0x40], R0 ;  /* 0x00004000030075a7 */ /* 0x0022a400080011ff */
[----:B--2---:R-:W-:Y:S05]  /*8f90*/  @!P0 NANOSLEEP.SYNCS 0x989680 ;  /* 0x009896800000895d */ /* 0x004fea0003900000 */
[----:B------:R-:W2:Y:S02]  /*8fa0*/  @!P0 SYNCS.PHASECHK.TRANS64 P0, [R3+URZ+0x40], R0 ;  /* 0x00004000030085a7 */ /* 0x000ea400080010ff */
[----:B--2---:R-:W-:Y:S05]  /*8fb0*/  @!P0 BRA `(.L_x_39) ;  /* 0xfffffffc00f08947 */ /* 0x004fea000383ffff */
[----:B------:R-:W-:Y:S05]  /*8fc0*/  BRA `(.L_x_108) ;  /* 0xffffff9000487947 */ /* 0x000fea000383ffff */
.L_x_43:
[----:B-1----:R-:W-:-:S07]  /*8fd0*/  MOV R0, UR4 ;  /* 0x0000000400007c02 */ /* 0x002fce0008000f00 */
.L_x_109:
[----:B-1----:R1:W2:Y:S02]  /*8fe0*/  SYNCS.PHASECHK.TRANS64.TRYWAIT P0, [R0+URZ], R3 ;  /* 0x00000003000075a7 */ /* 0x0022a400080011ff */
[----:B--2---:R-:W-:Y:S05]  /*8ff0*/  @!P0 NANOSLEEP.SYNCS 0x989680 ;  /* 0x009896800000895d */ /* 0x004fea0003900000 */
[----:B------:R-:W2:Y:S02]  /*9000*/  @!P0 SYNCS.PHASECHK.TRANS64 P0, [R0+URZ], R3 ;  /* 0x00000003000085a7 */ /* 0x000ea400080010ff */
[----:B--2---:R-:W-:Y:S05]  /*9010*/  @!P0 BRA `(.L_x_109) ;  /* 0xfffffffc00f08947 */ /* 0x004fea000383ffff */
[----:B------:R-:W-:Y:S05]  /*9020*/  BRA `(.L_x_110) ;  /* 0xffffff9400ec7947 */ /* 0x000fea000383ffff */
.L_x_46:
[----:B--2---:R2:W3:Y:S02]  /*9030*/  SYNCS.PHASECHK.TRANS64.TRYWAIT P0, [R2+URZ+0xa0], R5 ;  /* 0x0000a005020075a7 */ /* 0x0044e400080011ff */
[----:B---3--:R-:W-:Y:S05]  /*9040*/  @!P0 NANOSLEEP.SYNCS 0x989680 ;  /* 0x009896800000895d */ /* 0x008fea0003900000 */
[----:B------:R-:W3:Y:S02]  /*9050*/  @!P0 SYNCS.PHASECHK.TRANS64 P0, [R2+URZ+0xa0], R5 ;  /* 0x0000a005020085a7 */ /* 0x000ee400080010ff */
[----:B---3--:R-:W-:Y:S05]  /*9060*/  @!P0 BRA `(.L_x_46) ;  /* 0xfffffffc00f08947 */ /* 0x008fea000383ffff */
[----:B------:R-:W-:Y:S05]  /*9070*/  BRA `(.L_x_111) ;  /* 0xffffff9800487947 */ /* 0x000fea000383ffff */
.L_x_47:
[----:B------:R-:W-:-:S07]  /*9080*/  MOV R2, UR4 ;  /* 0x0000000400027c02 */ /* 0x000fce0008000f00 */
.L_x_112:
[----:B--2---:R2:W3:Y:S02]  /*9090*/  SYNCS.PHASECHK.TRANS64.TRYWAIT P0, [R2+URZ+0x50], R5 ;  /* 0x00005005020075a7 */ /* 0x0044e400080011ff */
[----:B---3--:R-:W-:Y:S05]  /*90a0*/  @!P0 NANOSLEEP.SYNCS 0x989680 ;  /* 0x009896800000895d */ /* 0x008fea0003900000 */
[----:B------:R-:W3:Y:S02]  /*90b0*/  @!P0 SYNCS.PHASECHK.TRANS64 P0, [R2+URZ+0x50], R5 ;  /* 0x00005005020085a7 */ /* 0x000ee400080010ff */
[----:B---3--:R-:W-:Y:S05]  /*90c0*/  @!P0 BRA `(.L_x_112) ;  /* 0xfffffffc00f08947 */ /* 0x008fea000383ffff */
[----:B------:R-:W-:Y:S05]  /*90d0*/  BRA `(.L_x_113) ;  /* 0xffffff9800587947 */ /* 0x000fea000383ffff */
.L_x_48:
[----:B--2---:R2:W3:Y:S02]  /*90e0*/  SYNCS.PHASECHK.TRANS64.TRYWAIT P1, [R2+URZ+0x40], R5 ;  /* 0x00004005020075a7 */ /* 0x0044e400080211ff */
[----:B---3--:R-:W-:Y:S05]  /*90f0*/  @!P1 NANOSLEEP.SYNCS 0x989680 ;  /* 0x009896800000995d */ /* 0x008fea0003900000 */
[----:B------:R-:W3:Y:S02]  /*9100*/  @!P1 SYNCS.PHASECHK.TRANS64 P1, [R2+URZ+0x40], R5 ;  /* 0x00004005020095a7 */ /* 0x000ee400080210ff */
[----:B---3--:R-:W-:Y:S05]  /*9110*/  @!P1 BRA `(.L_x_48) ;  /* 0xfffffffc00f09947 */ /* 0x008fea000383ffff */
[----:B------:R-:W-:Y:S05]  /*9120*/  BRA `(.L_x_114) ;  /* 0xffffff9800887947 */ /* 0x000fea000383ffff */
.L_x_51:
[----:B------:R-:W-:-:S07]  /*9130*/  MOV R0, UR4 ;  /* 0x0000000400007c02 */ /* 0x000fce0008000f00 */
.L_x_115:
[----:B--2---:R2:W3:Y:S02]  /*9140*/  SYNCS.PHASECHK.TRANS64.TRYWAIT P0, [R0+URZ+0x50], R3 ;  /* 0x00005003000075a7 */ /* 0x0044e400080011ff */
[----:B---3--:R-:W-:Y:S05]  /*9150*/  @!P0 NANOSLEEP.SYNCS 0x989680 ;  /* 0x009896800000895d */ /* 0x008fea0003900000 */
[----:B------:R-:W3:Y:S02]  /*9160*/  @!P0 SYNCS.PHASECHK.TRANS64 P0, [R0+URZ+0x50], R3 ;  /* 0x00005003000085a7 */ /* 0x000ee400080010ff */
[----:B---3--:R-:W-:Y:S05]  /*9170*/  @!P0 BRA `(.L_x_115) ;  /* 0xfffffffc00f08947 */ /* 0x008fea000383ffff */
[----:B------:R-:W-:Y:S05]  /*9180*/  BRA `(.L_x_50) ;  /* 0xffffff9800dc7947 */ /* 0x000fea000383ffff */
.L_x_58:
[----:B-1----:R1:W2:Y:S02]  /*9190*/  SYNCS.PHASECHK.TRANS64.TRYWAIT P1, [R0+URZ+0x40], R5 ;  /* 0x00004005000075a7 */ /* 0x0022a400080211ff */
[----:B--2---:R-:W-:Y:S05]  /*91a0*/  @!P1 NANOSLEEP.SYNCS 0x989680 ;  /* 0x009896800000995d */ /* 0x004fea0003900000 */
[----:B------:R-:W2:Y:S02]  /*91b0*/  @!P1 SYNCS.PHASECHK.TRANS64 P1, [R0+URZ+0x40], R5 ;  /* 0x00004005000095a7 */ /* 0x000ea400080210ff */
[----:B--2---:R-:W-:Y:S05]  /*91c0*/  @!P1 BRA `(.L_x_58) ;  /* 0xfffffffc00f09947 */ /* 0x004fea000383ffff */
[----:B------:R-:W-:Y:S05]  /*91d0*/  BRA `(.L_x_116) ;  /* 0xffffffa000707947 */ /* 0x000fea000383ffff */
.L_x_59:
[----:B------:R-:W-:-:S07]  /*91e0*/  MOV R3, UR47 ;  /* 0x0000002f00037c02 */ /* 0x000fce0008000f00 */
.L_x_117:
[----:B-1----:R1:W2:Y:S02]  /*91f0*/  SYNCS.PHASECHK.TRANS64.TRYWAIT P0, [R3+URZ+0x80], R0 ;  /* 0x00008000030075a7 */ /* 0x0022a400080011ff */
[----:B--2---:R-:W-:Y:S05]  /*9200*/  @!P0 NANOSLEEP.SYNCS 0x989680 ;  /* 0x009896800000895d */ /* 0x004fea0003900000 */
[----:B------:R-:W2:Y:S02]  /*9210*/  @!P0 SYNCS.PHASECHK.TRANS64 P0, [R3+URZ+0x80], R0 ;  /* 0x00008000030085a7 */ /* 0x000ea400080010ff */
[----:B--2---:R-:W-:Y:S05]  /*9220*/  @!P0 BRA `(.L_x_117) ;  /* 0xfffffffc00f08947 */ /* 0x004fea000383ffff */
[----:B------:R-:W-:Y:S05]  /*9230*/  BRA `(.L_x_118) ;  /* 0xffffffa000bc7947 */ /* 0x000fea000383ffff */
.L_x_62:
[----:B------:R-:W-:Y:S07]  /*9240*/  MOV R0, UR7 ;  /* 0x0000000700007c02 */ /* 0x000fee0008000f00 */
.L_x_119:
[----:B-1----:R1:W2:Y:S02]  /*9250*/  SYNCS.PHASECHK.TRANS64.TRYWAIT P0, [R0+URZ], R3 ;  /* 0x00000003000075a7 */ /* 0x0022a400080011ff */
[----:B--2---:R-:W-:Y:S05]  /*9260*/  @!P0 NANOSLEEP.SYNCS 0x989680 ;  /* 0x009896800000895d */ /* 0x004fea0003900000 */
[----:B------:R-:W2:Y:S02]  /*9270*/  @!P0 SYNCS.PHASECHK.TRANS64 P0, [R0+URZ], R3 ;  /* 0x00000003000085a7 */ /* 0x000ea400080010ff */
[----:B--2---:R-:W-:Y:S05]  /*9280*/  @!P0 BRA `(.L_x_119) ;  /* 0xfffffffc00f08947 */ /* 0x004fea000383ffff */
[----:B------:R-:W-:Y:S05]  /*9290*/  BRA `(.L_x_61) ;  /* 0xffffffa000d87947 */ /* 0x000fea000383ffff */
.L_x_65:
[----:B------:R-:W-:-:S07]  /*92a0*/  MOV R0, UR4 ;  /* 0x0000000400007c02 */ /* 0x000fce0008000f00 */
.L_x_120:
[----:B--2---:R2:W4:Y:S02]  /*92b0*/  SYNCS.PHASECHK.TRANS64.TRYWAIT P0, [R0+URZ], R3 ;  /* 0x00000003000075a7 */ /* 0x00452400080011ff */
[----:B----4-:R-:W-:Y:S05]  /*92c0*/  @!P0 NANOSLEEP.SYNCS 0x989680 ;  /* 0x009896800000895d */ /* 0x010fea0003900000 */
[----:B------:R-:W4:Y:S02]  /*92d0*/  @!P0 SYNCS.PHASECHK.TRANS64 P0, [R0+URZ], R3 ;  /* 0x00000003000085a7 */ /* 0x000f2400080010ff */
[----:B----4-:R-:W-:Y:S05]  /*92e0*/  @!P0 BRA `(.L_x_120) ;  /* 0xfffffffc00f08947 */ /* 0x010fea000383ffff */
[----:B------:R-:W-:Y:S05]  /*92f0*/  BRA `(.L_x_121) ;  /* 0xffffffa800047947 */ /* 0x000fea000383ffff */
.L_x_66:
[----:B------:R-:W-:-:S07]  /*9300*/  MOV R0, UR5 ;  /* 0x0000000500007c02 */ /* 0x000fce0008000f00 */
.L_x_122:
[----:B-1----:R1:W2:Y:S02]  /*9310*/  SYNCS.PHASECHK.TRANS64.TRYWAIT P0, [R0+URZ], R3 ;  /* 0x00000003000075a7 */ /* 0x0022a400080011ff */
[----:B--2---:R-:W-:Y:S05]  /*9320*/  @!P0 NANOSLEEP.SYNCS 0x989680 ;  /* 0x009896800000895d */ /* 0x004fea0003900000 */
[----:B------:R-:W2:Y:S02]  /*9330*/  @!P0 SYNCS.PHASECHK.TRANS64 P0, [R0+URZ], R3 ;  /* 0x00000003000085a7 */ /* 0x000ea400080010ff */
[----:B--2---:R-:W-:Y:S05]  /*9340*/  @!P0 BRA `(.L_x_122) ;  /* 0xfffffffc00f08947 */ /* 0x004fea000383ffff */
[----:B------:R-:W-:Y:S05]  /*9350*/  BRA `(.L_x_123) ;  /* 0xffffffa800107947 */ /* 0x000fea000383ffff */
.L_x_67:
[----:B------:R-:W-:-:S07]  /*9360*/  MOV R0, UR5 ;  /* 0x0000000500007c02 */ /* 0x000fce0008000f00 */
.L_x_124:
[----:B-1----:R1:W2:Y:S02]  /*9370*/  SYNCS.PHASECHK.TRANS64.TRYWAIT P0, [R0+URZ], R3 ;  /* 0x00000003000075a7 */ /* 0x0022a400080011ff */
[----:B--2---:R-:W-:Y:S05]  /*9380*/  @!P0 NANOSLEEP.SYNCS 0x989680 ;  /* 0x009896800000895d */ /* 0x004fea0003900000 */
[----:B------:R-:W2:Y:S02]  /*9390*/  @!P0 SYNCS.PHASECHK.TRANS64 P0, [R0+URZ], R3 ;  /* 0x00000003000085a7 */ /* 0x000ea400080010ff */
[----:B--2---:R-:W-:Y:S05]  /*93a0*/  @!P0 BRA `(.L_x_124) ;  /* 0xfffffffc00f08947 */ /* 0x004fea000383ffff */
[----:B------:R-:W-:Y:S05]  /*93b0*/  BRA `(.L_x_125) ;  /* 0xffffffa8001c7947 */ /* 0x000fea000383ffff */
.L_x_68:
[----:B------:R-:W-:-:S07]  /*93c0*/  MOV R0, UR4 ;  /* 0x0000000400007c02 */ /* 0x000fce0008000f00 */
.L_x_126:
[----:B-1----:R1:W2:Y:S02]  /*93d0*/  SYNCS.PHASECHK.TRANS64.TRYWAIT P0, [R0+URZ], R3 ;  /* 0x00000003000075a7 */ /* 0x0022a400080011ff */
[----:B--2---:R-:W-:Y:S05]  /*93e0*/  @!P0 NANOSLEEP.SYNCS 0x989680 ;  /* 0x009896800000895d */ /* 0x004fea0003900000 */
[----:B------:R-:W2:Y:S02]  /*93f0*/  @!P0 SYNCS.PHASECHK.TRANS64 P0, [R0+URZ], R3 ;  /* 0x00000003000085a7 */ /* 0x000ea400080010ff */
[----:B--2---:R-:W-:Y:S05]  /*9400*/  @!P0 BRA `(.L_x_126) ;  /* 0xfffffffc00f08947 */ /* 0x004fea000383ffff */
[----:B------:R-:W-:Y:S05]  /*9410*/  BRA `(.L_x_127) ;  /* 0xffffffa800287947 */ /* 0x000fea000383ffff */
.L_x_73:
[----:B--2---:R2:W3:Y:S02]  /*9420*/  SYNCS.PHASECHK.TRANS64.TRYWAIT P0, [R3+URZ+0x40], R0 ;  /* 0x00004000030075a7 */ /* 0x0044e400080011ff */
[----:B---3--:R-:W-:Y:S05]  /*9430*/  @!P0 NANOSLEEP.SYNCS 0x989680 ;  /* 0x009896800000895d */ /* 0x008fea0003900000 */
[----:B------:R-:W3:Y:S02]  /*9440*/  @!P0 SYNCS.PHASECHK.TRANS64 P0, [R3+URZ+0x40], R0 ;  /* 0x00004000030085a7 */ /* 0x000ee400080010ff */
[----:B---3--:R-:W-:Y:S05]  /*9450*/  @!P0 BRA `(.L_x_73) ;  /* 0xfffffffc00f08947 */ /* 0x008fea000383ffff */
[----:B------:R-:W-:Y:S05]  /*9460*/  BRA `(.L_x_128) ;  /* 0xffffffac00507947 */ /* 0x000fea000383ffff */
.L_x_76:
[----:B------:R-:W-:Y:S07]  /*9470*/  MOV R0, UR21 ;  /* 0x0000001500007c02 */ /* 0x000fee0008000f00 */
.L_x_129:
[----:B--2---:R2:W3:Y:S02]  /*9480*/  SYNCS.PHASECHK.TRANS64.TRYWAIT P1, [R0+URZ+0x38], R3 ;  /* 0x00003803000075a7 */ /* 0x0044e400080211ff */
[----:B---3--:R-:W-:Y:S05]  /*9490*/  @!P1 NANOSLEEP.SYNCS 0x989680 ;  /* 0x009896800000995d */ /* 0x008fea0003900000 */
[----:B------:R-:W3:Y:S02]  /*94a0*/  @!P1 SYNCS.PHASECHK.TRANS64 P1, [R0+URZ+0x38], R3 ;  /* 0x00003803000095a7 */ /* 0x000ee400080210ff */
[----:B---3--:R-:W-:Y:S05]  /*94b0*/  @!P1 BRA `(.L_x_129) ;  /* 0xfffffffc00f09947 */ /* 0x008fea000383ffff */
[----:B------:R-:W-:Y:S05]  /*94c0*/  BRA `(.L_x_75) ;  /* 0xffffffb000c47947 */ /* 0x000fea000383ffff */
.L_x_79:
[----:B--2---:R-:W-:Y:S07]  /*94d0*/  MOV R3, UR21 ;  /* 0x0000001500037c02 */ /* 0x004fee0008000f00 */
.L_x_130:
[----:B--2---:R2:W3:Y:S02]  /*94e0*/  SYNCS.PHASECHK.TRANS64.TRYWAIT P0, [R3+URZ+0x28], R2 ;  /* 0x00002802030075a7 */ /* 0x0044e400080011ff */
[----:B---3--:R-:W-:Y:S05]  /*94f0*/  @!P0 NANOSLEEP.SYNCS 0x989680 ;  /* 0x009896800000895d */ /* 0x008fea0003900000 */
[----:B------:R-:W3:Y:S02]  /*9500*/  @!P0 SYNCS.PHASECHK.TRANS64 P0, [R3+URZ+0x28], R2 ;  /* 0x00002802030085a7 */ /* 0x000ee400080010ff */
[----:B---3--:R-:W-:Y:S05]  /*9510*/  @!P0 BRA `(.L_x_130) ;  /* 0xfffffffc00f08947 */ /* 0x008fea000383ffff */
[----:B------:R-:W-:Y:S05]  /*9520*/  BRA `(.L_x_131) ;  /* 0xffffffb400187947 */ /* 0x000fea000383ffff */
.L_x_82:
[----:B------:R-:W-:Y:S07]  /*9530*/  MOV R0, UR4 ;  /* 0x0000000400007c02 */ /* 0x000fee0008000f00 */
.L_x_132:
[----:B-1----:R1:W2:Y:S02]  /*9540*/  SYNCS.PHASECHK.TRANS64.TRYWAIT P0, [R0+URZ+0x40], R3 ;  /* 0x00004003000075a7 */ /* 0x0022a400080011ff */
[----:B--2---:R-:W-:Y:S05]  /*9550*/  @!P0 NANOSLEEP.SYNCS 0x989680 ;  /* 0x009896800000895d */ /* 0x004fea0003900000 */
[----:B------:R-:W2:Y:S02]  /*9560*/  @!P0 SYNCS.PHASECHK.TRANS64 P0, [R0+URZ+0x40], R3 ;  /* 0x00004003000085a7 */ /* 0x000ea400080010ff */
[----:B--2---:R-:W-:Y:S05]  /*9570*/  @!P0 BRA `(.L_x_132) ;  /* 0xfffffffc00f08947 */ /* 0x004fea000383ffff */
[----:B------:R-:W-:Y:S05]  /*9580*/  BRA `(.L_x_133) ;  /* 0xffffffb800907947 */ /* 0x000fea000383ffff */
.L_x_92:
[----:B-1----:R-:W-:Y:S04]  /*9590*/  MOV R0, UR44 ;  /* 0x0000002c00007c02 */ /* 0x002fe80008000f00 */
[----:B------:R1:W2:Y:S03]  /*95a0*/  SYNCS.PHASECHK.TRANS64.TRYWAIT P1, [R0+URZ+0x20], R3 ;  /* 0x00002003000075a7 */ /* 0x0002a600080211ff */
[----:B--2---:R-:W-:Y:S05]  /*95b0*/  @!P1 NANOSLEEP.SYNCS 0x989680 ;  /* 0x009896800000995d */ /* 0x004fea0003900000 */
[----:B------:R-:W2:Y:S02]  /*95c0*/  @!P1 SYNCS.PHASECHK.TRANS64 P1, [R0+URZ+0x20], R3 ;  /* 0x00002003000095a7 */ /* 0x000ea400080210ff */
[----:B--2---:R-:W-:Y:S05]  /*95d0*/  @!P1 BRA `(.L_x_92) ;  /* 0xfffffffc00ec9947 */ /* 0x004fea000383ffff */
[----:B------:R-:W-:Y:S05]  /*95e0*/  BRA `(.L_x_91) ;  /* 0xffffffc800407947 */ /* 0x000fea000383ffff */
.L_x_94:
[----:B------:R1:W1:Y:S02]  /*95f0*/  SYNCS.PHASECHK.TRANS64.TRYWAIT P1, [R148+URZ+0x60], R9 ;  /* 0x00006009940075a7 */ /* 0x00026400080211ff */
[----:B-1----:R-:W-:Y:S05]  /*9600*/  @!P1 NANOSLEEP.SYNCS 0x989680 ;  /* 0x009896800000995d */ /* 0x002fea0003900000 */
[----:B------:R-:W1:Y:S02]  /*9610*/  @!P1 SYNCS.PHASECHK.TRANS64 P1, [R148+URZ+0x60], R9 ;  /* 0x00006009940095a7 */ /* 0x000e6400080210ff */
[----:B-1----:R-:W-:Y:S05]  /*9620*/  @!P1 BRA `(.L_x_94) ;  /* 0xfffffffc00f09947 */ /* 0x002fea000383ffff */
[----:B------:R-:W-:Y:S05]  /*9630*/  BRA `(.L_x_93) ;  /* 0xffffffc800a87947 */ /* 0x000fea000383ffff */
        .weak           $__internal_0_$__cuda_sm10x_tcgen05_guardrail_trap_col_being_dealloced_not_returned_by_alloc
        .type           $__internal_0_$__cuda_sm10x_tcgen05_guardrail_trap_col_being_dealloced_not_returned_by_alloc,@function
        .size           $__internal_0_$__cuda_sm10x_tcgen05_guardrail_trap_col_being_dealloced_not_returned_by_alloc,($__internal_1_$__cuda_sm10x_tcgen05_guardrail_trap_phase_invalid_during_alloc - $__internal_0_$__cuda_sm10x_tcgen05_guardrail_trap_col_being_dealloced_not_returned_by_alloc)
$__internal_0_$__cuda_sm10x_tcgen05_guardrail_trap_col_being_dealloced_not_returned_by_alloc:
[----:B------:R-:W-:Y:S05]  /*9640*/  BPT.TRAP 0x1 ;  /* 0x000000040000795c */ /* 0x000fea0000300000 */
[----:B------:R-:W-:-:S04]  /*9650*/  HFMA2 R3, -RZ, RZ, 0, 0 ;  /* 0x00000000ff037431 */ /* 0x000fc800000001ff */
[----:B------:R-:W-:Y:S05]  /*9660*/  RET.REL.NODEC R2 `(_ZN7cutlass13device_kernelINS_4gemm6kernel13GemmUniversalIN4cute5tupleIJiiiiEEENS1_10collective13CollectiveMmaINS1_35MainloopSm100TmaUmmaWarpSpecializedILi2ELi2ELi4ENS5_IJNS4_1CILi2EEENSA_ILi1EEESC_EEEEENS5_IJNSA_ILi64EEENSA_ILi224EEENSA_ILi256EEEEEEaNS5_IJlSC_lEEEaSJ_NS4_8TiledMMAINS4_8MMA_AtomIJNS4_15SM100_MMA_S8_SSIaaiLi64ELi224ELNS4_4UMMA5MajorE0ELSO_0ELNSN_8SaturateE0EEEEEENS4_6LayoutINS5_IJSC_SC_SC_EEENS5_IJNSA_ILi0EEESU_SU_EEEEENS5_IJNS4_10UnderscoreESX_SX_EEEEENS4_13SM90_TMA_LOADENS4_14ComposedLayoutINS4_7SwizzleILi3ELi4ELi3EEENS4_18smem_ptr_flag_bitsILi8EEENSS_INS5_IJNSA_ILi8EEENSA_ILi128EEEEEENS5_IJS17_SC_EEEEEEEvNS4_8identityENS4_23SM90_TMA_LOAD_MULTICASTES1B_vS1C_EENS_8epilogue10collective18CollectiveEpilogueINS1F_23Sm100TmaWarpSpecializedILi1ELi1ELi112ELb0ELb0EEEJSI_NS5_IJNSS_ISF_SC_EENSS_ISG_SC_EEEEEaSJ_aSJ_NS1F_6fusion15FusionCallbacksIS1J_NS1N_17LinearCombinationIaiaiLNS_15FloatRoundStyleE2EEESI_S1M_JEEENS4_5SM1004TMEM4LOAD26SM100_TMEM_LOAD_16dp32b16xES10_NS11_INS12_ILi1ELi4ELi3EEES15_NSS_INS5_IJS16_NSA_ILi32EEEEEENS5_IJS1Y_SC_EEEEEEENS4_39AutoVectorizingCopyWithAssumedAlignmentILi128EEENS4_14SM90_TMA_STOREES22_S24_S24_EEEvvEEEEvNT_6ParamsE) ;  /* 0xffffff6802647950 */ /* 0x000fea0003c3ffff */
        .weak           $__internal_1_$__cuda_sm10x_tcgen05_guardrail_trap_phase_invalid_during_alloc
        .type           $__internal_1_$__cuda_sm10x_tcgen05_guardrail_trap_phase_invalid_during_alloc,@function
        .size           $__internal_1_$__cuda_sm10x_tcgen05_guardrail_trap_phase_invalid_during_alloc,($__internal_2_$__cuda_sm10x_tcgen05_guardrail_trap_unallocated_columns_being_dealloced - $__internal_1_$__cuda_sm10x_tcgen05_guardrail_trap_phase_invalid_during_alloc)
$__internal_1_$__cuda_sm10x_tcgen05_guardrail_trap_phase_invalid_during_alloc:
[----:B------:R-:W-:Y:S05]  /*9670*/  BPT.TRAP 0x1 ;  /* 0x000000040000795c */ /* 0x000fea0000300000 */
[----:B------:R-:W-:-:S04]  /*9680*/  MOV R5, 0x0 ;  /* 0x0000000000057802 */ /* 0x000fc80000000f00 */
[----:B------:R-:W-:Y:S05]  /*9690*/  RET.REL.NODEC R4 `(_ZN7cutlass13device_kernelINS_4gemm6kernel13GemmUniversalIN4cute5tupleIJiiiiEEENS1_10collective13CollectiveMmaINS1_35MainloopSm100TmaUmmaWarpSpecializedILi2ELi2ELi4ENS5_IJNS4_1CILi2EEENSA_ILi1EEESC_EEEEENS5_IJNSA_ILi64EEENSA_ILi224EEENSA_ILi256EEEEEEaNS5_IJlSC_lEEEaSJ_NS4_8TiledMMAINS4_8MMA_AtomIJNS4_15SM100_MMA_S8_SSIaaiLi64ELi224ELNS4_4UMMA5MajorE0ELSO_0ELNSN_8SaturateE0EEEEEENS4_6LayoutINS5_IJSC_SC_SC_EEENS5_IJNSA_ILi0EEESU_SU_EEEEENS5_IJNS4_10UnderscoreESX_SX_EEEEENS4_13SM90_TMA_LOADENS4_14ComposedLayoutINS4_7SwizzleILi3ELi4ELi3EEENS4_18smem_ptr_flag_bitsILi8EEENSS_INS5_IJNSA_ILi8EEENSA_ILi128EEEEEENS5_IJS17_SC_EEEEEEEvNS4_8identityENS4_23SM90_TMA_LOAD_MULTICASTES1B_vS1C_EENS_8epilogue10collective18CollectiveEpilogueINS1F_23Sm100TmaWarpSpecializedILi1ELi1ELi112ELb0ELb0EEEJSI_NS5_IJNSS_ISF_SC_EENSS_ISG_SC_EEEEEaSJ_aSJ_NS1F_6fusion15FusionCallbacksIS1J_NS1N_17LinearCombinationIaiaiLNS_15FloatRoundStyleE2EEESI_S1M_JEEENS4_5SM1004TMEM4LOAD26SM100_TMEM_LOAD_16dp32b16xES10_NS11_INS12_ILi1ELi4ELi3EEES15_NSS_INS5_IJS16_NSA_ILi32EEEEEENS5_IJS1Y_SC_EEEEEEENS4_39AutoVectorizingCopyWithAssumedAlignmentILi128EEENS4_14SM90_TMA_STOREES22_S24_S24_EEEvvEEEEvNT_6ParamsE) ;  /* 0xffffff6804587950 */ /* 0x000fea0003c3ffff */
        .weak           $__internal_2_$__cuda_sm10x_tcgen05_guardrail_trap_unallocated_columns_being_dealloced
        .type           $__internal_2_$__cuda_sm10x_tcgen05_guardrail_trap_unallocated_columns_being_dealloced,@function
        .size           $__internal_2_$__cuda_sm10x_tcgen05_guardrail_trap_unallocated_columns_being_dealloced,(.L_x_135 - $__internal_2_$__cuda_sm10x_tcgen05_guardrail_trap_unallocated_columns_being_dealloced)
$__internal_2_$__cuda_sm10x_tcgen05_guardrail_trap_unallocated_columns_being_dealloced:
[----:B------:R-:W-:Y:S05]  /*96a0*/  BPT.TRAP 0x1 ;  /* 0x000000040000795c */ /* 0x000fea0000300000 */
[----:B------:R-:W-:-:S04]  /*96b0*/  HFMA2 R3, -RZ, RZ, 0, 0 ;  /* 0x00000000ff037431 */ /* 0x000fc800000001ff */
[----:B------:R-:W-:Y:S05]  /*96c0*/  RET.REL.NODEC R2 `(_ZN7cutlass13device_kernelINS_4gemm6kernel13GemmUniversalIN4cute5tupleIJiiiiEEENS1_10collective13CollectiveMmaINS1_35MainloopSm100TmaUmmaWarpSpecializedILi2ELi2ELi4ENS5_IJNS4_1CILi2EEENSA_ILi1EEESC_EEEEENS5_IJNSA_ILi64EEENSA_ILi224EEENSA_ILi256EEEEEEaNS5_IJlSC_lEEEaSJ_NS4_8TiledMMAINS4_8MMA_AtomIJNS4_15SM100_MMA_S8_SSIaaiLi64ELi224ELNS4_4UMMA5MajorE0ELSO_0ELNSN_8SaturateE0EEEEEENS4_6LayoutINS5_IJSC_SC_SC_EEENS5_IJNSA_ILi0EEESU_SU_EEEEENS5_IJNS4_10UnderscoreESX_SX_EEEEENS4_13SM90_TMA_LOADENS4_14ComposedLayoutINS4_7SwizzleILi3ELi4ELi3EEENS4_18smem_ptr_flag_bitsILi8EEENSS_INS5_IJNSA_ILi8EEENSA_ILi128EEEEEENS5_IJS17_SC_EEEEEEEvNS4_8identityENS4_23SM90_TMA_LOAD_MULTICASTES1B_vS1C_EENS_8epilogue10collective18CollectiveEpilogueINS1F_23Sm100TmaWarpSpecializedILi1ELi1ELi112ELb0ELb0EEEJSI_NS5_IJNSS_ISF_SC_EENSS_ISG_SC_EEEEEaSJ_aSJ_NS1F_6fusion15FusionCallbacksIS1J_NS1N_17LinearCombinationIaiaiLNS_15FloatRoundStyleE2EEESI_S1M_JEEENS4_5SM1004TMEM4LOAD26SM100_TMEM_LOAD_16dp32b16xES10_NS11_INS12_ILi1ELi4ELi3EEES15_NSS_INS5_IJS16_NSA_ILi32EEEEEENS5_IJS1Y_SC_EEEEEEENS4_39AutoVectorizingCopyWithAssumedAlignmentILi128EEENS4_14SM90_TMA_STOREES22_S24_S24_EEEvvEEEEvNT_6ParamsE) ;  /* 0xffffff68024c7950 */ /* 0x000fea0003c3ffff */
.L_x_134:
[----:B------:R-:W-:-:S00]  /*96d0*/  BRA `(.L_x_134) ;  /* 0xfffffffc00fc7947 */ /* 0x000fc0000383ffff */
[----:B------:R-:W-:-:S00]  /*96e0*/  NOP ;  /* 0x0000000000007918 */ /* 0x000fc00000000000 */
        /* <DEDUP_REMOVED lines=9> */
.L_x_135:


//--------------------- .nv.global.init           --------------------------
	.section	.nv.global.init,"aw",@progbits
.nv.global.init:
	.type		$str$27,@object
	.size		$str$27,($str$28 - $str$27)
$str$27:
        /*0000*/ 	.byte	0x28, 0x61, 0x64, 0x64, 0x72, 0x65, 0x73, 0x73, 0x20, 0x26, 0x20, 0x6d, 0x61, 0x73, 0x6b, 0x29
        /*0010*/ 	.byte	0x20, 0x3d, 0x3d, 0x20, 0x30, 0x00
	.type		$str$28,@object
	.size		$str$28,($str$26 - $str$28)
$str$28:
        /*0016*/ 	.byte	0x2f, 0x74, 0x6d, 0x70, 0x2f, 0x63, 0x75, 0x74, 0x6c, 0x61, 0x73, 0x73, 0x5f, 0x73, 0x77, 0x65
        /*0026*/ 	.byte	0x65, 0x70, 0x5f, 0x73, 0x72, 0x63, 0x2f, 0x69, 0x6e, 0x63, 0x6c, 0x75, 0x64, 0x65, 0x2f, 0x63
        /*0036*/ 	.byte	0x75, 0x74, 0x65, 0x2f, 0x70, 0x6f, 0x69, 0x6e, 0x74, 0x65, 0x72, 0x5f, 0x66, 0x6c, 0x61, 0x67
        /*0046*/ 	.byte	0x67, 0x65, 0x64, 0x2e, 0x68, 0x70, 0x70, 0x00
	.type		$str$26,@object
	.size		$str$26,($str$25 - $str$26)
$str$26:
        /*004e*/ 	.byte	0x2f, 0x74, 0x6d, 0x70, 0x2f, 0x63, 0x75, 0x74, 0x6c, 0x61, 0x73, 0x73, 0x5f, 0x73, 0x77, 0x65
        /*005e*/ 	.byte	0x65, 0x70, 0x5f, 0x73, 0x72, 0x63, 0x2f, 0x69, 0x6e, 0x63, 0x6c, 0x75, 0x64, 0x65, 0x2f, 0x63
        /*006e*/ 	.byte	0x75, 0x74, 0x65, 0x2f, 0x61, 0x74, 0x6f, 0x6d, 0x2f, 0x63, 0x6f, 0x70, 0x79, 0x5f, 0x74, 0x72
        /*007e*/ 	.byte	0x61, 0x69, 0x74, 0x73, 0x5f, 0x73, 0x6d, 0x31, 0x30, 0x30, 0x2e, 0x68, 0x70, 0x70, 0x00
	.type		$str$25,@object
	.size		$str$25,(__unnamed_1 - $str$25)
$str$25:
        /*008d*/ 	.byte	0x28, 0x28, 0x75, 0x69, 0x6e, 0x74, 0x33, 0x32, 0x5f, 0x74, 0x28, 0x74, 0x68, 0x72, 0x65, 0x61
        /*009d*/ 	.byte	0x64, 0x49, 0x64, 0x78, 0x2e, 0x78, 0x29, 0x20, 0x2f, 0x20, 0x33, 0x32, 0x29, 0x20, 0x25, 0x20
        /*00ad*/ 	.byte	0x34, 0x29, 0x20, 0x3d, 0x3d, 0x20, 0x28, 0x28, 0x28, 0x74, 0x6d, 0x65, 0x6d, 0x5f, 0x61, 0x64
        /*00bd*/ 	.byte	0x64, 0x72, 0x20, 0x3e, 0x3e, 0x20, 0x31, 0x36, 0x29, 0x20, 0x2f, 0x20, 0x33, 0x32, 0x29, 0x20
        /*00cd*/ 	.byte	0x25, 0x20, 0x34, 0x29, 0x00
	.type		__unnamed_1,@object
	.size		__unnamed_1,(__unnamed_2 - __unnamed_1)
__unnamed_1:
        /*00d2*/ 	.byte	0x61, 0x75, 0x74, 0x6f, 0x20, 0x63, 0x75, 0x74, 0x65, 0x3a, 0x3a, 0x61, 0x73, 0x5f, 0x70, 0x6f
        /* <DEDUP_REMOVED lines=24> */
        /*0262*/ 	.byte	0x3e, 0x3e, 0x3e, 0x5d, 0x00
	.type		__unnamed_2,@object
	.size		__unnamed_2,(.L_2 - __unnamed_2)
__unnamed_2:
        /* <DEDUP_REMOVED lines=37> */
        /*04b7*/ 	.byte	0x74, 0x65, 0x3a, 0x3a, 0x43, 0x3c, 0x30, 0x3e, 0x3e, 0x3e, 0x3e, 0x5d, 0x00
.L_2:


//--------------------- .nv.shared._ZN7cutlass13device_kernelINS_4gemm6kernel13GemmUniversalIN4cute5tupleIJiiiiEEENS1_10collective13CollectiveMmaINS1_35MainloopSm100TmaUmmaWarpSpecializedILi2ELi2ELi4ENS5_IJNS4_1CILi2EEENSA_ILi1EEESC_EEEEENS5_IJNSA_ILi64EEENSA_ILi224EEENSA_ILi256EEEEEEaNS5_IJlSC_lEEEaSJ_NS4_8TiledMMAINS4_8MMA_AtomIJNS4_15SM100_MMA_S8_SSIaaiLi64ELi224ELNS4_4UMMA5MajorE0ELSO_0ELNSN_8SaturateE0EEEEEENS4_6LayoutINS5_IJSC_SC_SC_EEENS5_IJNSA_ILi0EEESU_SU_EEEEENS5_IJNS4_10UnderscoreESX_SX_EEEEENS4_13SM90_TMA_LOADENS4_14ComposedLayoutINS4_7SwizzleILi3ELi4ELi3EEENS4_18smem_ptr_flag_bitsILi8EEENSS_INS5_IJNSA_ILi8EEENSA_ILi128EEEEEENS5_IJS17_SC_EEEEEEEvNS4_8identityENS4_23SM90_TMA_LOAD_MULTICASTES1B_vS1C_EENS_8epilogue10collective18CollectiveEpilogueINS1F_23Sm100TmaWarpSpecializedILi1ELi1ELi112ELb0ELb0EEEJSI_NS5_IJNSS_ISF_SC_EENSS_ISG_SC_EEEEEaSJ_aSJ_NS1F_6fusion15FusionCallbacksIS1J_NS1N_17LinearCombinationIaiaiLNS_15FloatRoundStyleE2EEESI_S1M_JEEENS4_5SM1004TMEM4LOAD26SM100_TMEM_LOAD_16dp32b16xES10_NS11_INS12_ILi1ELi4ELi3EEES15_NSS_INS5_IJS16_NSA_ILi32EEEEEENS5_IJS1Y_SC_EEEEEEENS4_39AutoVectorizingCopyWithAssumedAlignmentILi128EEENS4_14SM90_TMA_STOREES22_S24_S24_EEEvvEEEEvNT_6ParamsE --------------------------
	.section	.nv.shared._ZN7cutlass13device_kernelINS_4gemm6kernel13GemmUniversalIN4cute5tupleIJiiiiEEENS1_10collective13CollectiveMmaINS1_35MainloopSm100TmaUmmaWarpSpecializedILi2ELi2ELi4ENS5_IJNS4_1CILi2EEENSA_ILi1EEESC_EEEEENS5_IJNSA_ILi64EEENSA_ILi224EEENSA_ILi256EEEEEEaNS5_IJlSC_lEEEaSJ_NS4_8TiledMMAINS4_8MMA_AtomIJNS4_15SM100_MMA_S8_SSIaaiLi64ELi224ELNS4_4UMMA5MajorE0ELSO_0ELNSN_8SaturateE0EEEEEENS4_6LayoutINS5_IJSC_SC_SC_EEENS5_IJNSA_ILi0EEESU_SU_EEEEENS5_IJNS4_10UnderscoreESX_SX_EEEEENS4_13SM90_TMA_LOADENS4_14ComposedLayoutINS4_7SwizzleILi3ELi4ELi3EEENS4_18smem_ptr_flag_bitsILi8EEENSS_INS5_IJNSA_ILi8EEENSA_ILi128EEEEEENS5_IJS17_SC_EEEEEEEvNS4_8identityENS4_23SM90_TMA_LOAD_MULTICASTES1B_vS1C_EENS_8epilogue10collective18CollectiveEpilogueINS1F_23Sm100TmaWarpSpecializedILi1ELi1ELi112ELb0ELb0EEEJSI_NS5_IJNSS_ISF_SC_EENSS_ISG_SC_EEEEEaSJ_aSJ_NS1F_6fusion15FusionCallbacksIS1J_NS1N_17LinearCombinationIaiaiLNS_15FloatRoundStyleE2EEESI_S1M_JEEENS4_5SM1004TMEM4LOAD26SM100_TMEM_LOAD_16dp32b16xES10_NS11_INS12_ILi1ELi4ELi3EEES15_NSS_INS5_IJS16_NSA_ILi32EEEEEENS5_IJS1Y_SC_EEEEEEENS4_39AutoVectorizingCopyWithAssumedAlignmentILi128EEENS4_14SM90_TMA_STOREES22_S24_S24_EEEvvEEEEvNT_6ParamsE,"aw",@nobits
	.sectionflags	@""
	.align	16
	.zero		1024


//--------------------- .nv.shared.reserved.0     --------------------------
	.section	.nv.shared.reserved.0,"aw",@nobits
	.weak		__nv_reservedSMEM_offset_0_alias
	.size		__nv_reservedSMEM_offset_0_alias, 0, 64
	.other		__nv_reservedSMEM_offset_0_alias,@"STO_CUDA_RESERVED_SHARED STV_DEFAULT"
__nv_reservedSMEM_offset_0_alias:
	.zero		0
.nv.shared.reserved.0:
	.zero		64
	.weak		__nv_reservedSMEM_tcgen05_partition
	.type		__nv_reservedSMEM_tcgen05_partition,@object
	.size		__nv_reservedSMEM_tcgen05_partition,(.L_0 - __nv_reservedSMEM_tcgen05_partition)
__nv_reservedSMEM_tcgen05_partition:
	.zero		32
.L_0:


//--------------------- .nv.global                --------------------------
	.section	.nv.global,"aw",@nobits
.nv.global:
	.type		_ZN40_INTERNAL_093a03ac_4_k_cu_e8ed555c_349714cute1_E,@object
	.size		_ZN40_INTERNAL_093a03ac_4_k_cu_e8ed555c_349714cute1_E,(_ZN40_INTERNAL_093a03ac_4_k_cu_e8ed555c_349714cuda3std3__45__cpo6cbeginE - _ZN40_INTERNAL_093a03ac_4_k_cu_e8ed555c_349714cute1_E)
_ZN40_INTERNAL_093a03ac_4_k_cu_e8ed555c_349714cute1_E:
	.zero		1
	.type		_ZN40_INTERNAL_093a03ac_4_k_cu_e8ed555c_349714cuda3std3__45__cpo6cbeginE,@object
	.size		_ZN40_INTERNAL_093a03ac_4_k_cu_e8ed555c_349714cuda3std3__45__cpo6cbeginE,(_ZN40_INTERNAL_093a03ac_4_k_cu_e8ed555c_349714cuda3std3__48in_placeE - _ZN40_INTERNAL_093a03ac_4_k_cu_e8ed555c_349714cuda3std3__45__cpo6cbeginE)
_ZN40_INTERNAL_093a03ac_4_k_cu_e8ed555c_349714cuda3std3__45__cpo6cbeginE:
	.zero		1
	.type		_ZN40_INTERNAL_093a03ac_4_k_cu_e8ed555c_349714cuda3std3__48in_placeE,@object
	.size		_ZN40_INTERNAL_093a03ac_4_k_cu_e8ed555c_349714cuda3std3__48in_placeE,(_ZN40_INTERNAL_093a03ac_4_k_cu_e8ed555c_349714cuda3std6ranges3__45__cpo9iter_moveE - _ZN40_INTERNAL_093a03ac_4_k_cu_e8ed555c_349714cuda3std3__48in_placeE)
_ZN40_INTERNAL_093a03ac_4_k_cu_e8ed555c_349714cuda3std3__48in_placeE:
	.zero		1
	.type		_ZN40_INTERNAL_093a03ac_4_k_cu_e8ed555c_349714cuda3std6ranges3__45__cpo9iter_moveE,@object
	.size		_ZN40_INTERNAL_093a03ac_4_k_cu_e8ed555c_349714cuda3std6ranges3__45__cpo9iter_moveE,(_ZN40_INTERNAL_093a03ac_4_k_cu_e8ed555c_349714cuda3std3__45__cpo5beginE - _ZN40_INTERNAL_093a03ac_4_k_cu_e8ed555c_349714cuda3std6ranges3__45__cpo9iter_moveE)
_ZN40_INTERNAL_093a03ac_4_k_cu_e8ed555c_349714cuda3std6ranges3__45__cpo9iter_moveE:
	.zero		1
	.type		_ZN40_INTERNAL_093a03ac_4_k_cu_e8ed555c_349714cuda3std3__45__cpo5beginE,@object
	.size		_ZN40_INTERNAL_093a03ac_4_k_cu_e8ed555c_349714cuda3std3__45__cpo5beginE,(_ZN40_INTERNAL_093a03ac_4_k_cu_e8ed555c_349714cuda3std3__442_GLOBAL__N__093a03ac_4_k_cu_e8ed555c_349716ignoreE - _ZN40_INTERNAL_093a03ac_4_k_cu_e8ed555c_349714cuda3std3__45__cpo5beginE)
_ZN40_INTERNAL_093a03ac_4_k_cu_e8ed555c_349714cuda3std3__45__cpo5beginE:
	.zero		1
	.type		_ZN40_INTERNAL_093a03ac_4_k_cu_e8ed555c_349714cuda3std3__442_GLOBAL__N__093a03ac_4_k_cu_e8ed555c_349716ignoreE,@object
	.size		_ZN40_INTERNAL_093a03ac_4_k_cu_e8ed555c_349714cuda3std3__442_GLOBAL__N__093a03ac_4_k_cu_e8ed555c_349716ignoreE,(_ZN40_INTERNAL_093a03ac_4_k_cu_e8ed555c_349714cute7productE - _ZN40_INTERNAL_093a03ac_4_k_cu_e8ed555c_349714cuda3std3__442_GLOBAL__N__093a03ac_4_k_cu_e8ed555c_349716ignoreE)
_ZN40_INTERNAL_093a03ac_4_k_cu_e8ed555c_349714cuda3std3__442_GLOBAL__N__093a03ac_4_k_cu_e8ed555c_349716ignoreE:
	.zero		1
	.type		_ZN40_INTERNAL_093a03ac_4_k_cu_e8ed555c_349714cute7productE,@object
	.size		_ZN40_INTERNAL_093a03ac_4_k_cu_e8ed555c_349714cute7productE,(_ZN40_INTERNAL_093a03ac_4_k_cu_e8ed555c_349714cuda3std3__45__cpo3endE - _ZN40_INTERNAL_093a03ac_4_k_cu_e8ed555c_349714cute7productE)
_ZN40_INTERNAL_093a03ac_4_k_cu_e8ed555c_349714cute7productE:
	.zero		1
	.type		_ZN40_INTERNAL_093a03ac_4_k_cu_e8ed555c_349714cuda3std3__45__cpo3endE,@object
	.size		_ZN40_INTERNAL_093a03ac_4_k_cu_e8ed555c_349714cuda3std3__45__cpo3endE,(_ZN40_INTERNAL_093a03ac_4_k_cu_e8ed555c_349714cuda3std3__419piecewise_constructE - _ZN40_INTERNAL_093a03ac_4_k_cu_e8ed555c_349714cuda3std3__45__cpo3endE)
_ZN40_INTERNAL_093a03ac_4_k_cu_e8ed555c_349714cuda3std3__45__cpo3endE:
	.zero		1
	.type		_ZN40_INTERNAL_093a03ac_4_k_cu_e8ed555c_349714cuda3std3__419piecewise_constructE,@object
	.size		_ZN40_INTERNAL_093a03ac_4_k_cu_e8ed555c_349714cuda3std3__419piecewise_constructE,(_ZN40_INTERNAL_093a03ac_4_k_cu_e8ed555c_349714cuda3std3__45__cpo4cendE - _ZN40_INTERNAL_093a03ac_4_k_cu_e8ed555c_349714cuda3std3__419piecewise_constructE)
_ZN40_INTERNAL_093a03ac_4_k_cu_e8ed555c_349714cuda3std3__419piecewise_constructE:
	.zero		1
	.type		_ZN40_INTERNAL_093a03ac_4_k_cu_e8ed555c_349714cuda3std3__45__cpo4cendE,@object
	.size		_ZN40_INTERNAL_093a03ac_4_k_cu_e8ed555c_349714cuda3std3__45__cpo4cendE,(_ZN40_INTERNAL_093a03ac_4_k_cu_e8ed555c_349714cuda3std6ranges3__45__cpo4swapE - _ZN40_INTERNAL_093a03ac_4_k_cu_e8ed555c_349714cuda3std3__45__cpo4cendE)
_ZN40_INTERNAL_093a03ac_4_k_cu_e8ed555c_349714cuda3std3__45__cpo4cendE:
	.zero		1
	.type		_ZN40_INTERNAL_093a03ac_4_k_cu_e8ed555c_349714cuda3std6ranges3__45__cpo4swapE,@object
	.size		_ZN40_INTERNAL_093a03ac_4_k_cu_e8ed555c_349714cuda3std6ranges3__45__cpo4swapE,(.L_10 - _ZN40_INTERNAL_093a03ac_4_k_cu_e8ed555c_349714cuda3std6ranges3__45__cpo4swapE)
_ZN40_INTERNAL_093a03ac_4_k_cu_e8ed555c_349714cuda3std6ranges3__45__cpo4swapE:
	.zero		1
.L_10:


//--------------------- .nv.constant0._ZN7cutlass13device_kernelINS_4gemm6kernel13GemmUniversalIN4cute5tupleIJiiiiEEENS1_10collective13CollectiveMmaINS1_35MainloopSm100TmaUmmaWarpSpecializedILi2ELi2ELi4ENS5_IJNS4_1CILi2EEENSA_ILi1EEESC_EEEEENS5_IJNSA_ILi64EEENSA_ILi224EEENSA_ILi256EEEEEEaNS5_IJlSC_lEEEaSJ_NS4_8TiledMMAINS4_8MMA_AtomIJNS4_15SM100_MMA_S8_SSIaaiLi64ELi224ELNS4_4UMMA5MajorE0ELSO_0ELNSN_8SaturateE0EEEEEENS4_6LayoutINS5_IJSC_SC_SC_EEENS5_IJNSA_ILi0EEESU_SU_EEEEENS5_IJNS4_10UnderscoreESX_SX_EEEEENS4_13SM90_TMA_LOADENS4_14ComposedLayoutINS4_7SwizzleILi3ELi4ELi3EEENS4_18smem_ptr_flag_bitsILi8EEENSS_INS5_IJNSA_ILi8EEENSA_ILi128EEEEEENS5_IJS17_SC_EEEEEEEvNS4_8identityENS4_23SM90_TMA_LOAD_MULTICASTES1B_vS1C_EENS_8epilogue10collective18CollectiveEpilogueINS1F_23Sm100TmaWarpSpecializedILi1ELi1ELi112ELb0ELb0EEEJSI_NS5_IJNSS_ISF_SC_EENSS_ISG_SC_EEEEEaSJ_aSJ_NS1F_6fusion15FusionCallbacksIS1J_NS1N_17LinearCombinationIaiaiLNS_15FloatRoundStyleE2EEESI_S1M_JEEENS4_5SM1004TMEM4LOAD26SM100_TMEM_LOAD_16dp32b16xES10_NS11_INS12_ILi1ELi4ELi3EEES15_NSS_INS5_IJS16_NSA_ILi32EEEEEENS5_IJS1Y_SC_EEEEEEENS4_39AutoVectorizingCopyWithAssumedAlignmentILi128EEENS4_14SM90_TMA_STOREES22_S24_S24_EEEvvEEEEvNT_6ParamsE --------------------------
	.section	.nv.constant0._ZN7cutlass13device_kernelINS_4gemm6kernel13GemmUniversalIN4cute5tupleIJiiiiEEENS1_10collective13CollectiveMmaINS1_35MainloopSm100TmaUmmaWarpSpecializedILi2ELi2ELi4ENS5_IJNS4_1CILi2EEENSA_ILi1EEESC_EEEEENS5_IJNSA_ILi64EEENSA_ILi224EEENSA_ILi256EEEEEEaNS5_IJlSC_lEEEaSJ_NS4_8TiledMMAINS4_8MMA_AtomIJNS4_15SM100_MMA_S8_SSIaaiLi64ELi224ELNS4_4UMMA5MajorE0ELSO_0ELNSN_8SaturateE0EEEEEENS4_6LayoutINS5_IJSC_SC_SC_EEENS5_IJNSA_ILi0EEESU_SU_EEEEENS5_IJNS4_10UnderscoreESX_SX_EEEEENS4_13SM90_TMA_LOADENS4_14ComposedLayoutINS4_7SwizzleILi3ELi4ELi3EEENS4_18smem_ptr_flag_bitsILi8EEENSS_INS5_IJNSA_ILi8EEENSA_ILi128EEEEEENS5_IJS17_SC_EEEEEEEvNS4_8identityENS4_23SM90_TMA_LOAD_MULTICASTES1B_vS1C_EENS_8epilogue10collective18CollectiveEpilogueINS1F_23Sm100TmaWarpSpecializedILi1ELi1ELi112ELb0ELb0EEEJSI_NS5_IJNSS_ISF_SC_EENSS_ISG_SC_EEEEEaSJ_aSJ_NS1F_6fusion15FusionCallbacksIS1J_NS1N_17LinearCombinationIaiaiLNS_15FloatRoundStyleE2EEESI_S1M_JEEENS4_5SM1004TMEM4LOAD26SM100_TMEM_LOAD_16dp32b16xES10_NS11_INS12_ILi1ELi4ELi3EEES15_NSS_INS5_IJS16_NSA_ILi32EEEEEENS5_IJS1Y_SC_EEEEEEENS4_39AutoVectorizingCopyWithAssumedAlignmentILi128EEENS4_14SM90_TMA_STOREES22_S24_S24_EEEvvEEEEvNT_6ParamsE,"a",@progbits
	.sectionflags	@""
	.align	4
.nv.constant0._ZN7cutlass13device_kernelINS_4gemm6kernel13GemmUniversalIN4cute5tupleIJiiiiEEENS1_10collective13CollectiveMmaINS1_35MainloopSm100TmaUmmaWarpSpecializedILi2ELi2ELi4ENS5_IJNS4_1CILi2EEENSA_ILi1EEESC_EEEEENS5_IJNSA_ILi64EEENSA_ILi224EEENSA_ILi256EEEEEEaNS5_IJlSC_lEEEaSJ_NS4_8TiledMMAINS4_8MMA_AtomIJNS4_15SM100_MMA_S8_SSIaaiLi64ELi224ELNS4_4UMMA5MajorE0ELSO_0ELNSN_8SaturateE0EEEEEENS4_6LayoutINS5_IJSC_SC_SC_EEENS5_IJNSA_ILi0EEESU_SU_EEEEENS5_IJNS4_10UnderscoreESX_SX_EEEEENS4_13SM90_TMA_LOADENS4_14ComposedLayoutINS4_7SwizzleILi3ELi4ELi3EEENS4_18smem_ptr_flag_bitsILi8EEENSS_INS5_IJNSA_ILi8EEENSA_ILi128EEEEEENS5_IJS17_SC_EEEEEEEvNS4_8identityENS4_23SM90_TMA_LOAD_MULTICASTES1B_vS1C_EENS_8epilogue10collective18CollectiveEpilogueINS1F_23Sm100TmaWarpSpecializedILi1ELi1ELi112ELb0ELb0EEEJSI_NS5_IJNSS_ISF_SC_EENSS_ISG_SC_EEEEEaSJ_aSJ_NS1F_6fusion15FusionCallbacksIS1J_NS1N_17LinearCombinationIaiaiLNS_15FloatRoundStyleE2EEESI_S1M_JEEENS4_5SM1004TMEM4LOAD26SM100_TMEM_LOAD_16dp32b16xES10_NS11_INS12_ILi1ELi4ELi3EEES15_NSS_INS5_IJS16_NSA_ILi32EEEEEENS5_IJS1Y_SC_EEEEEEENS4_39AutoVectorizingCopyWithAssumedAlignmentILi128EEENS4_14SM90_TMA_STOREES22_S24_S24_EEEvvEEEEvNT_6ParamsE:
	.zero		2944


//--------------------- SYMBOLS --------------------------

	.type		.nv.reservedSmem.offset0,@object
	.size		.nv.reservedSmem.offset0,0x4
	.type		.nv.reservedSmem.cap,@object
	.size		.nv.reservedSmem.cap,0x4
	.type		__assertfail,@function
